	.target	sm_90a

	.elftype	@"ET_EXEC"


//--------------------- .note.nv.tkinfo           --------------------------
	.section	.note.nv.tkinfo,"",@"SHT_NOTE"
	.sectionflags	@"SHF_NOTE_NV_TKINFO"
	.tkinfo
        /*0018*/ 	.word	0x00000002
        /*0030*/ 	.string	""
        /*0030*/ 	.string	"ptxas"
        /*0030*/ 	.string	"Cuda compilation tools, release 13.0, V13.0.88"
        /*0030*/ 	.string	"Build cuda_13.0.r13.0/compiler.36424714_0"
        /*0030*/ 	.string	"-v  -suppress-debug-info  -lineinfo  -arch sm_90a "



//--------------------- .note.nv.cuinfo           --------------------------
	.section	.note.nv.cuinfo,"",@"SHT_NOTE"
	.sectionflags	@"SHF_NOTE_NV_CUINFO"
        /*0018*/ 	.short	0x0002
        /*001a*/ 	.short	0x005a
        /*001c*/ 	.short	0x0082
	.zero		2


//--------------------- .nv.info                  --------------------------
	.section	.nv.info,"",@"SHT_CUDA_INFO"
	.align	4


	//----- nvinfo : EIATTR_REGCOUNT
	.align		4
        /*0000*/ 	.byte	0x04, 0x2f
        /*0002*/ 	.short	(.L_1 - .L_0)
	.align		4
.L_0:
        /*0004*/ 	.word	index@(matmul_kernel)
        /*0008*/ 	.word	0x00000080


	//----- nvinfo : EIATTR_FRAME_SIZE
	.align		4
.L_1:
        /*000c*/ 	.byte	0x04, 0x11
        /*000e*/ 	.short	(.L_3 - .L_2)
	.align		4
.L_2:
        /*0010*/ 	.word	index@(matmul_kernel)
        /*0014*/ 	.word	0x00000000


	//----- nvinfo : EIATTR_MIN_STACK_SIZE
	.align		4
.L_3:
        /*0018*/ 	.byte	0x04, 0x12
        /*001a*/ 	.short	(.L_5 - .L_4)
	.align		4
.L_4:
        /*001c*/ 	.word	index@(matmul_kernel)
        /*0020*/ 	.word	0x00000000
.L_5:


//--------------------- .nv.compat                --------------------------
	.section	.nv.compat,"",@"SHT_CUDA_COMPAT_INFO"
	.align	4
        /*0000*/ 	.byte	0x02, 0x09, 0x01, 0x00, 0x02, 0x02, 0x04, 0x00, 0x02, 0x05, 0x05, 0x00, 0x03, 0x07, 0x01, 0x01
        /*0010*/ 	.byte	0x02, 0x03, 0x00, 0x00, 0x02, 0x06, 0x01, 0x00, 0x04, 0x0b, 0x08, 0x00, 0x00, 0x00, 0x00, 0x00
        /*0020*/ 	.byte	0x00, 0x00, 0x00, 0x00


//--------------------- .nv.info.matmul_kernel    --------------------------
	.section	.nv.info.matmul_kernel,"",@"SHT_CUDA_INFO"
	.sectionflags	@""
	.align	4


	//----- nvinfo : EIATTR_CUDA_API_VERSION
	.align		4
        /*0000*/ 	.byte	0x04, 0x37
        /*0002*/ 	.short	(.L_7 - .L_6)
.L_6:
        /*0004*/ 	.word	0x00000082


	//----- nvinfo : EIATTR_KPARAM_INFO
	.align		4
.L_7:
        /*0008*/ 	.byte	0x04, 0x17
        /*000a*/ 	.short	(.L_9 - .L_8)
.L_8:
        /*000c*/ 	.word	0x00000000
        /*0010*/ 	.short	0x000d
        /*0012*/ 	.short	0x0048
        /*0014*/ 	.byte	0x00, 0xf4, 0x21, 0x00


	//----- nvinfo : EIATTR_KPARAM_INFO
	.align		4
.L_9:
        /*0018*/ 	.byte	0x04, 0x17
        /*001a*/ 	.short	(.L_11 - .L_10)
.L_10:
        /*001c*/ 	.word	0x00000000
        /*0020*/ 	.short	0x000c
        /*0022*/ 	.short	0x0040
        /*0024*/ 	.byte	0x00, 0xf4, 0x21, 0x00


	//----- nvinfo : EIATTR_KPARAM_INFO
	.align		4
.L_11:
        /*0028*/ 	.byte	0x04, 0x17
        /*002a*/ 	.short	(.L_13 - .L_12)
.L_12:
        /*002c*/ 	.word	0x00000000
        /*0030*/ 	.short	0x000b
        /*0032*/ 	.short	0x0038
        /*0034*/ 	.byte	0x00, 0xf0, 0x11, 0x00


	//----- nvinfo : EIATTR_KPARAM_INFO
	.align		4
.L_13:
        /*0038*/ 	.byte	0x04, 0x17
        /*003a*/ 	.short	(.L_15 - .L_14)
.L_14:
        /*003c*/ 	.word	0x00000000
        /*0040*/ 	.short	0x000a
        /*0042*/ 	.short	0x0034
        /*0044*/ 	.byte	0x00, 0xf0, 0x11, 0x00


	//----- nvinfo : EIATTR_KPARAM_INFO
	.align		4
.L_15:
        /*0048*/ 	.byte	0x04, 0x17
        /*004a*/ 	.short	(.L_17 - .L_16)
.L_16:
        /*004c*/ 	.word	0x00000000
        /*0050*/ 	.short	0x0009
        /*0052*/ 	.short	0x0030
        /*0054*/ 	.byte	0x00, 0xf0, 0x11, 0x00


	//----- nvinfo : EIATTR_KPARAM_INFO
	.align		4
.L_17:
        /*0058*/ 	.byte	0x04, 0x17
        /*005a*/ 	.short	(.L_19 - .L_18)
.L_18:
        /*005c*/ 	.word	0x00000000
        /*0060*/ 	.short	0x0008
        /*0062*/ 	.short	0x002c
        /*0064*/ 	.byte	0x00, 0xf0, 0x11, 0x00


	//----- nvinfo : EIATTR_KPARAM_INFO
	.align		4
.L_19:
        /*0068*/ 	.byte	0x04, 0x17
        /*006a*/ 	.short	(.L_21 - .L_20)
.L_20:
        /*006c*/ 	.word	0x00000000
        /*0070*/ 	.short	0x0007
        /*0072*/ 	.short	0x0028
        /*0074*/ 	.byte	0x00, 0xf0, 0x11, 0x00


	//----- nvinfo : EIATTR_KPARAM_INFO
	.align		4
.L_21:
        /*0078*/ 	.byte	0x04, 0x17
        /*007a*/ 	.short	(.L_23 - .L_22)
.L_22:
        /*007c*/ 	.word	0x00000000
        /*0080*/ 	.short	0x0006
        /*0082*/ 	.short	0x0024
        /*0084*/ 	.byte	0x00, 0xf0, 0x11, 0x00


	//----- nvinfo : EIATTR_KPARAM_INFO
	.align		4
.L_23:
        /*0088*/ 	.byte	0x04, 0x17
        /*008a*/ 	.short	(.L_25 - .L_24)
.L_24:
        /*008c*/ 	.word	0x00000000
        /*0090*/ 	.short	0x0005
        /*0092*/ 	.short	0x0020
        /*0094*/ 	.byte	0x00, 0xf0, 0x11, 0x00


	//----- nvinfo : EIATTR_KPARAM_INFO
	.align		4
.L_25:
        /*0098*/ 	.byte	0x04, 0x17
        /*009a*/ 	.short	(.L_27 - .L_26)
.L_26:
        /*009c*/ 	.word	0x00000000
        /*00a0*/ 	.short	0x0004
        /*00a2*/ 	.short	0x001c
        /*00a4*/ 	.byte	0x00, 0xf0, 0x11, 0x00


	//----- nvinfo : EIATTR_KPARAM_INFO
	.align		4
.L_27:
        /*00a8*/ 	.byte	0x04, 0x17
        /*00aa*/ 	.short	(.L_29 - .L_28)
.L_28:
        /*00ac*/ 	.word	0x00000000
        /*00b0*/ 	.short	0x0003
        /*00b2*/ 	.short	0x0018
        /*00b4*/ 	.byte	0x00, 0xf0, 0x11, 0x00


	//----- nvinfo : EIATTR_KPARAM_INFO
	.align		4
.L_29:
        /*00b8*/ 	.byte	0x04, 0x17
        /*00ba*/ 	.short	(.L_31 - .L_30)
.L_30:
        /*00bc*/ 	.word	0x00000000
        /*00c0*/ 	.short	0x0002
        /*00c2*/ 	.short	0x0010
        /*00c4*/ 	.byte	0x00, 0xf4, 0x21, 0x00


	//----- nvinfo : EIATTR_KPARAM_INFO
	.align		4
.L_31:
        /*00c8*/ 	.byte	0x04, 0x17
        /*00ca*/ 	.short	(.L_33 - .L_32)
.L_32:
        /*00cc*/ 	.word	0x00000000
        /*00d0*/ 	.short	0x0001
        /*00d2*/ 	.short	0x0008
        /*00d4*/ 	.byte	0x00, 0xf4, 0x21, 0x00


	//----- nvinfo : EIATTR_KPARAM_INFO
	.align		4
.L_33:
        /*00d8*/ 	.byte	0x04, 0x17
        /*00da*/ 	.short	(.L_35 - .L_34)
.L_34:
        /*00dc*/ 	.word	0x00000000
        /*00e0*/ 	.short	0x0000
        /*00e2*/ 	.short	0x0000
        /*00e4*/ 	.byte	0x00, 0xf4, 0x21, 0x00


	//----- nvinfo : EIATTR_SPARSE_MMA_MASK
	.align		4
.L_35:
        /*00e8*/ 	.byte	0x03, 0x50
        /*00ea*/ 	.short	0x0000


	//----- nvinfo : EIATTR_MAXREG_COUNT
	.align		4
        /*00ec*/ 	.byte	0x03, 0x1b
        /*00ee*/ 	.short	0x0080


	//----- nvinfo : EIATTR_NUM_BARRIERS
	.align		4
        /*00f0*/ 	.byte	0x02, 0x4c
        /*00f2*/ 	.byte	0x01
	.zero		1


	//----- nvinfo : EIATTR_MERCURY_ISA_VERSION
	.align		4
        /*00f4*/ 	.byte	0x03, 0x5f
        /*00f6*/ 	.short	0x0101


	//----- nvinfo : EIATTR_EXIT_INSTR_OFFSETS
	.align		4
        /*00f8*/ 	.byte	0x04, 0x1c
        /*00fa*/ 	.short	(.L_37 - .L_36)


	//   ....[0]....
.L_36:
        /*00fc*/ 	.word	0x00004880


	//   ....[1]....
        /*0100*/ 	.word	0x000048a0


	//----- nvinfo : EIATTR_REQNTID
	.align		4
.L_37:
        /*0104*/ 	.byte	0x04, 0x10
        /*0106*/ 	.short	(.L_39 - .L_38)
.L_38:
        /*0108*/ 	.word	0x00000200
        /*010c*/ 	.word	0x00000001
        /*0110*/ 	.word	0x00000001


	//----- nvinfo : EIATTR_CBANK_PARAM_SIZE
	.align		4
.L_39:
        /*0114*/ 	.byte	0x03, 0x19
        /*0116*/ 	.short	0x0050


	//----- nvinfo : EIATTR_PARAM_CBANK
	.align		4
        /*0118*/ 	.byte	0x04, 0x0a
        /*011a*/ 	.short	(.L_41 - .L_40)
	.align		4
.L_40:
        /*011c*/ 	.word	index@(.nv.constant0.matmul_kernel)
        /*0120*/ 	.short	0x0210
        /*0122*/ 	.short	0x0050


	//----- nvinfo : EIATTR_SW_WAR
	.align		4
.L_41:
        /*0124*/ 	.byte	0x04, 0x36
        /*0126*/ 	.short	(.L_43 - .L_42)
.L_42:
        /*0128*/ 	.word	0x00000008
.L_43:


//--------------------- .nv.callgraph             --------------------------
	.section	.nv.callgraph,"",@"SHT_CUDA_CALLGRAPH"
	.align	4
	.sectionentsize	8
	.align		4
        /*0000*/ 	.word	0x00000000
	.align		4
        /*0004*/ 	.word	0xffffffff
	.align		4
        /*0008*/ 	.word	0x00000000
	.align		4
        /*000c*/ 	.word	0xfffffffe
	.align		4
        /*0010*/ 	.word	0x00000000
	.align		4
        /*0014*/ 	.word	0xfffffffd
	.align		4
        /*0018*/ 	.word	0x00000000
	.align		4
        /*001c*/ 	.word	0xfffffffc


//--------------------- .text.matmul_kernel       --------------------------
	.section	.text.matmul_kernel,"ax",@progbits
	.align	128
        .global         matmul_kernel
        .type           matmul_kernel,@function
        .size           matmul_kernel,(.L_x_3 - matmul_kernel)
        .other          matmul_kernel,@"STO_CUDA_ENTRY STV_DEFAULT"
matmul_kernel:
.text.matmul_kernel:
[----:B------:R-:W-:Y:S08]  /*0000*/  LDC R1, c[0x0][0x28] ;  /* 0x00000a00ff017b82 */ /* 0x000ff00000000800 */
[----:B------:R-:W0:Y:S01]  /*0010*/  LDC.64 R10, c[0x0][0x228] ;  /* 0x00008a00ff0a7b82 */ /* 0x000e220000000a00 */
[----:B------:R-:W1:Y:S01]  /*0020*/  S2R R5, SR_CTAID.X ;  /* 0x0000000000057919 */ /* 0x000e620000002500 */
[----:B------:R-:W-:Y:S01]  /*0030*/  UMOV UR4, 0x400 ;  /* 0x0000040000047882 */ /* 0x000fe20000000000 */
[----:B------:R-:W-:Y:S01]  /*0040*/  ULDC.64 UR14, c[0x0][0x208] ;  /* 0x00008200000e7ab9 */ /* 0x000fe20000000a00 */
[----:B------:R-:W-:Y:S01]  /*0050*/  CS2R R56, SRZ ;  /* 0x0000000000387805 */ /* 0x000fe2000001ff00 */
[----:B------:R-:W2:Y:S01]  /*0060*/  S2R R22, SR_TID.X ;  /* 0x0000000000167919 */ /* 0x000ea20000002100 */
[----:B------:R-:W-:-:S02]  /*0070*/  CS2R R58, SRZ ;  /* 0x00000000003a7805 */ /* 0x000fc4000001ff00 */
[----:B------:R-:W-:Y:S01]  /*0080*/  CS2R R60, SRZ ;  /* 0x00000000003c7805 */ /* 0x000fe2000001ff00 */
[----:B------:R-:W3:Y:S01]  /*0090*/  S2UR UR12, SR_CgaCtaId ;  /* 0x00000000000c79c3 */ /* 0x000ee20000008800 */
[----:B------:R-:W-:Y:S02]  /*00a0*/  CS2R R62, SRZ ;  /* 0x00000000003e7805 */ /* 0x000fe4000001ff00 */
[----:B------:R-:W-:Y:S02]  /*00b0*/  CS2R R64, SRZ ;  /* 0x0000000000407805 */ /* 0x000fe4000001ff00 */
[----:B------:R-:W-:Y:S02]  /*00c0*/  CS2R R66, SRZ ;  /* 0x0000000000427805 */ /* 0x000fe4000001ff00 */
[----:B------:R-:W-:Y:S02]  /*00d0*/  CS2R R68, SRZ ;  /* 0x0000000000447805 */ /* 0x000fe4000001ff00 */
[----:B------:R-:W-:-:S02]  /*00e0*/  CS2R R70, SRZ ;  /* 0x0000000000467805 */ /* 0x000fc4000001ff00 */
[----:B------:R-:W-:Y:S02]  /*00f0*/  CS2R R72, SRZ ;  /* 0x0000000000487805 */ /* 0x000fe4000001ff00 */
        /* <DEDUP_REMOVED lines=8> */
[----:B------:R-:W-:Y:S01]  /*0180*/  CS2R R26, SRZ ;  /* 0x00000000001a7805 */ /* 0x000fe2000001ff00 */
[----:B0-----:R-:W-:Y:S01]  /*0190*/  VIADD R0, R11, 0x3f ;  /* 0x0000003f0b007836 */ /* 0x001fe20000000000 */
[----:B------:R-:W-:Y:S02]  /*01a0*/  CS2R R28, SRZ ;  /* 0x00000000001c7805 */ /* 0x000fe4000001ff00 */
[----:B------:R-:W-:-:S02]  /*01b0*/  CS2R R30, SRZ ;  /* 0x00000000001e7805 */ /* 0x000fc4000001ff00 */
[----:B------:R-:W-:Y:S02]  /*01c0*/  CS2R R32, SRZ ;  /* 0x0000000000207805 */ /* 0x000fe4000001ff00 */
[----:B------:R-:W-:Y:S02]  /*01d0*/  CS2R R34, SRZ ;  /* 0x0000000000227805 */ /* 0x000fe4000001ff00 */
[----:B------:R-:W-:Y:S02]  /*01e0*/  SHF.R.S32.HI R3, RZ, 0x1f, R0 ;  /* 0x0000001fff037819 */ /* 0x000fe40000011400 */
[----:B------:R-:W-:Y:S02]  /*01f0*/  CS2R R36, SRZ ;  /* 0x0000000000247805 */ /* 0x000fe4000001ff00 */
[----:B------:R-:W-:Y:S01]  /*0200*/  CS2R R38, SRZ ;  /* 0x0000000000267805 */ /* 0x000fe2000001ff00 */
[----:B---3--:R-:W-:Y:S01]  /*0210*/  ULEA UR12, UR12, UR4, 0x18 ;  /* 0x000000040c0c7291 */ /* 0x008fe2000f8ec03f */
[----:B------:R-:W-:-:S02]  /*0220*/  LEA.HI R3, R3, R0, RZ, 0x6 ;  /* 0x0000000003037211 */ /* 0x000fc400078f30ff */
[----:B------:R-:W-:Y:S02]  /*0230*/  CS2R R40, SRZ ;  /* 0x0000000000287805 */ /* 0x000fe4000001ff00 */
[----:B-1----:R-:W-:Y:S02]  /*0240*/  IABS R8, R5 ;  /* 0x0000000500087213 */ /* 0x002fe40000000000 */
[----:B------:R-:W-:Y:S02]  /*0250*/  CS2R R42, SRZ ;  /* 0x00000000002a7805 */ /* 0x000fe4000001ff00 */
[----:B------:R-:W-:Y:S02]  /*0260*/  SHF.R.S32.HI R3, RZ, 0x6, R3 ;  /* 0x00000006ff037819 */ /* 0x000fe40000011403 */
[----:B------:R-:W-:Y:S02]  /*0270*/  CS2R R44, SRZ ;  /* 0x00000000002c7805 */ /* 0x000fe4000001ff00 */
[----:B--2---:R-:W-:-:S02]  /*0280*/  LOP3.LUT R15, R22, 0x1ff, RZ, 0xc0, !PT ;  /* 0x000001ff160f7812 */ /* 0x004fc400078ec0ff */
[----:B------:R-:W-:Y:S02]  /*0290*/  CS2R R46, SRZ ;  /* 0x00000000002e7805 */ /* 0x000fe4000001ff00 */
[----:B------:R-:W-:Y:S01]  /*02a0*/  CS2R R48, SRZ ;  /* 0x0000000000307805 */ /* 0x000fe2000001ff00 */
[----:B------:R-:W-:Y:S01]  /*02b0*/  IMAD.SHL.U32 R4, R3, 0x8, RZ ;  /* 0x0000000803047824 */ /* 0x000fe200078e00ff */
[----:B------:R-:W-:Y:S02]  /*02c0*/  CS2R R50, SRZ ;  /* 0x0000000000327805 */ /* 0x000fe4000001ff00 */
[----:B------:R-:W-:Y:S02]  /*02d0*/  CS2R R52, SRZ ;  /* 0x0000000000347805 */ /* 0x000fe4000001ff00 */
[----:B------:R-:W-:Y:S02]  /*02e0*/  CS2R R54, SRZ ;  /* 0x0000000000367805 */ /* 0x000fe4000001ff00 */
[----:B------:R-:W-:-:S02]  /*02f0*/  LOP3.LUT R14, R22, 0x1e0, RZ, 0xc0, !PT ;  /* 0x000001e0160e7812 */ /* 0x000fc400078ec0ff */
[-C--:B------:R-:W-:Y:S02]  /*0300*/  IABS R7, R4.reuse ;  /* 0x0000000400077213 */ /* 0x080fe40000000000 */
[----:B------:R-:W-:Y:S02]  /*0310*/  IABS R12, R4 ;  /* 0x00000004000c7213 */ /* 0x000fe40000000000 */
[----:B------:R-:W0:Y:S08]  /*0320*/  I2F.RP R0, R7 ;  /* 0x0000000700007306 */ /* 0x000e300000209400 */
[----:B0-----:R-:W0:Y:S02]  /*0330*/  MUFU.RCP R0, R0 ;  /* 0x0000000000007308 */ /* 0x001e240000001000 */
[----:B0-----:R-:W-:-:S02]  /*0340*/  VIADD R2, R0, 0xffffffe ;  /* 0x0ffffffe00027836 */ /* 0x001fc40000000000 */
[----:B------:R-:W-:-:S04]  /*0350*/  IMAD.MOV R0, RZ, RZ, -R12 ;  /* 0x000000ffff007224 */ /* 0x000fc800078e0a0c */
[----:B------:R0:W1:Y:S02]  /*0360*/  F2I.FTZ.U32.TRUNC.NTZ R3, R2 ;  /* 0x0000000200037305 */ /* 0x000064000021f000 */
[----:B0-----:R-:W-:Y:S02]  /*0370*/  IMAD.MOV.U32 R2, RZ, RZ, RZ ;  /* 0x000000ffff027224 */ /* 0x001fe400078e00ff */
[----:B-1----:R-:W-:-:S04]  /*0380*/  IMAD.MOV R6, RZ, RZ, -R3 ;  /* 0x000000ffff067224 */ /* 0x002fc800078e0a03 */
[----:B------:R-:W-:Y:S02]  /*0390*/  IMAD R9, R6, R7, RZ ;  /* 0x0000000706097224 */ /* 0x000fe400078e02ff */
[----:B------:R-:W-:Y:S02]  /*03a0*/  IMAD.MOV.U32 R6, RZ, RZ, R8 ;  /* 0x000000ffff067224 */ /* 0x000fe400078e0008 */
[----:B------:R-:W-:-:S06]  /*03b0*/  IMAD.HI.U32 R3, R3, R9, R2 ;  /* 0x0000000903037227 */ /* 0x000fcc00078e0002 */
[----:B------:R-:W-:-:S04]  /*03c0*/  IMAD.HI.U32 R3, R3, R6, RZ ;  /* 0x0000000603037227 */ /* 0x000fc800078e00ff */
[----:B------:R-:W-:-:S05]  /*03d0*/  IMAD R0, R3, R0, R6 ;  /* 0x0000000003007224 */ /* 0x000fca00078e0206 */
[----:B------:R-:W-:-:S13]  /*03e0*/  ISETP.GT.U32.AND P1, PT, R7, R0, PT ;  /* 0x000000000700720c */ /* 0x000fda0003f24070 */
[----:B------:R-:W-:Y:S02]  /*03f0*/  @!P1 IMAD.IADD R0, R0, 0x1, -R7 ;  /* 0x0000000100009824 */ /* 0x000fe400078e0a07 */
[----:B------:R-:W-:Y:S01]  /*0400*/  @!P1 VIADD R3, R3, 0x1 ;  /* 0x0000000103039836 */ /* 0x000fe20000000000 */
[----:B------:R-:W-:Y:S02]  /*0410*/  ISETP.NE.AND P1, PT, R4, RZ, PT ;  /* 0x000000ff0400720c */ /* 0x000fe40003f25270 */
[----:B------:R-:W-:Y:S02]  /*0420*/  ISETP.GE.U32.AND P0, PT, R0, R7, PT ;  /* 0x000000070000720c */ /* 0x000fe40003f06070 */
[----:B------:R-:W-:-:S04]  /*0430*/  LOP3.LUT R0, R5, R4, RZ, 0x3c, !PT ;  /* 0x0000000405007212 */ /* 0x000fc800078e3cff */
[----:B------:R-:W-:Y:S01]  /*0440*/  ISETP.GE.AND P2, PT, R0, RZ, PT ;  /* 0x000000ff0000720c */ /* 0x000fe20003f46270 */
[----:B------:R-:W-:-:S06]  /*0450*/  VIADD R0, R10, 0x1ff ;  /* 0x000001ff0a007836 */ /* 0x000fcc0000000000 */
[----:B------:R-:W-:-:S04]  /*0460*/  @P0 VIADD R3, R3, 0x1 ;  /* 0x0000000103030836 */ /* 0x000fc80000000000 */
[----:B------:R-:W-:Y:S01]  /*0470*/  IMAD.MOV.U32 R2, RZ, RZ, R3 ;  /* 0x000000ffff027224 */ /* 0x000fe200078e0003 */
[----:B------:R-:W-:-:S03]  /*0480*/  SHF.R.S32.HI R3, RZ, 0x1f, R0 ;  /* 0x0000001fff037819 */ /* 0x000fc60000011400 */
[----:B------:R-:W-:Y:S01]  /*0490*/  @!P2 IMAD.MOV R2, RZ, RZ, -R2 ;  /* 0x000000ffff02a224 */ /* 0x000fe200078e0a02 */
[----:B------:R-:W-:Y:S02]  /*04a0*/  @!P1 LOP3.LUT R2, RZ, R4, RZ, 0x33, !PT ;  /* 0x00000004ff029212 */ /* 0x000fe400078e33ff */
[----:B------:R-:W-:-:S03]  /*04b0*/  LEA.HI R3, R3, R0, RZ, 0x9 ;  /* 0x0000000003037211 */ /* 0x000fc600078f48ff */
[----:B------:R-:W-:Y:S02]  /*04c0*/  IMAD.SHL.U32 R6, R2, 0x8, RZ ;  /* 0x0000000802067824 */ /* 0x000fe400078e00ff */
[----:B------:R-:W-:-:S03]  /*04d0*/  IMAD.MOV R2, RZ, RZ, -R2 ;  /* 0x000000ffff027224 */ /* 0x000fc600078e0a02 */
[----:B------:R-:W-:Y:S01]  /*04e0*/  LEA.HI.SX32 R3, R3, -R6, 0x17 ;  /* 0x8000000603037211 */ /* 0x000fe200078fbaff */
[----:B------:R-:W-:-:S03]  /*04f0*/  IMAD R4, R4, R2, R5 ;  /* 0x0000000204047224 */ /* 0x000fc600078e0205 */
[----:B------:R-:W-:Y:S02]  /*0500*/  VIMNMX R13, R3, 0x8, PT ;  /* 0x00000008030d7848 */ /* 0x000fe40003fe0100 */
[----:B------:R-:W-:Y:S02]  /*0510*/  IABS R9, R4 ;  /* 0x0000000400097213 */ /* 0x000fe40000000000 */
[----:B------:R-:W-:-:S04]  /*0520*/  IABS R7, R13 ;  /* 0x0000000d00077213 */ /* 0x000fc80000000000 */
[----:B------:R-:W0:Y:S08]  /*0530*/  I2F.RP R0, R7 ;  /* 0x0000000700007306 */ /* 0x000e300000209400 */
[----:B0-----:R-:W0:Y:S02]  /*0540*/  MUFU.RCP R0, R0 ;  /* 0x0000000000007308 */ /* 0x001e240000001000 */
[----:B0-----:R-:W-:-:S06]  /*0550*/  VIADD R3, R0, 0xffffffe ;  /* 0x0ffffffe00037836 */ /* 0x001fcc0000000000 */
[----:B------:R-:W0:Y:S02]  /*0560*/  F2I.FTZ.U32.TRUNC.NTZ R3, R3 ;  /* 0x0000000300037305 */ /* 0x000e24000021f000 */
[----:B0-----:R-:W-:-:S04]  /*0570*/  IMAD.MOV R8, RZ, RZ, -R3 ;  /* 0x000000ffff087224 */ /* 0x001fc800078e0a03 */
[----:B------:R-:W-:Y:S01]  /*0580*/  IMAD.MOV.U32 R2, RZ, RZ, R8 ;  /* 0x000000ffff027224 */ /* 0x000fe200078e0008 */
[----:B------:R-:W-:-:S03]  /*0590*/  IABS R8, R13 ;  /* 0x0000000d00087213 */ /* 0x000fc60000000000 */
[----:B------:R-:W-:Y:S02]  /*05a0*/  IMAD R5, R2, R7, RZ ;  /* 0x0000000702057224 */ /* 0x000fe400078e02ff */
[----:B------:R-:W-:Y:S02]  /*05b0*/  IMAD.MOV.U32 R2, RZ, RZ, RZ ;  /* 0x000000ffff027224 */ /* 0x000fe400078e00ff */
[----:B------:R-:W-:Y:S02]  /*05c0*/  IMAD.MOV R0, RZ, RZ, -R8 ;  /* 0x000000ffff007224 */ /* 0x000fe400078e0a08 */
[----:B------:R-:W-:Y:S02]  /*05d0*/  IMAD.HI.U32 R2, R3, R5, R2 ;  /* 0x0000000503027227 */ /* 0x000fe400078e0002 */
[----:B------:R-:W0:Y:S04]  /*05e0*/  LDC R5, c[0x0][0x230] ;  /* 0x00008c00ff057b82 */ /* 0x000e280000000800 */
[----:B------:R-:W-:-:S04]  /*05f0*/  IMAD.HI.U32 R2, R2, R9, RZ ;  /* 0x0000000902027227 */ /* 0x000fc800078e00ff */
[----:B------:R-:W-:-:S05]  /*0600*/  IMAD R0, R2, R0, R9 ;  /* 0x0000000002007224 */ /* 0x000fca00078e0209 */
[----:B------:R-:W-:Y:S01]  /*0610*/  ISETP.GT.U32.AND P1, PT, R7, R0, PT ;  /* 0x000000000700720c */ /* 0x000fe20003f24070 */
[----:B0-----:R-:W-:-:S12]  /*0620*/  VIADD R5, R5, 0x1f ;  /* 0x0000001f05057836 */ /* 0x001fd80000000000 */
[----:B------:R-:W-:Y:S02]  /*0630*/  @!P1 IMAD.IADD R0, R0, 0x1, -R7 ;  /* 0x0000000100009824 */ /* 0x000fe400078e0a07 */
[----:B------:R-:W-:Y:S01]  /*0640*/  @!P1 VIADD R2, R2, 0x1 ;  /* 0x0000000102029836 */ /* 0x000fe20000000000 */
[----:B------:R-:W-:Y:S02]  /*0650*/  ISETP.NE.AND P1, PT, R13, RZ, PT ;  /* 0x000000ff0d00720c */ /* 0x000fe40003f25270 */
[----:B------:R-:W-:Y:S02]  /*0660*/  ISETP.GE.U32.AND P0, PT, R0, R7, PT ;  /* 0x000000070000720c */ /* 0x000fe40003f06070 */
[----:B------:R-:W-:-:S04]  /*0670*/  LOP3.LUT R0, R4, R13, RZ, 0x3c, !PT ;  /* 0x0000000d04007212 */ /* 0x000fc800078e3cff */
[----:B------:R-:W-:-:S07]  /*0680*/  ISETP.GE.AND P2, PT, R0, RZ, PT ;  /* 0x000000ff0000720c */ /* 0x000fce0003f46270 */
[----:B------:R-:W-:Y:S01]  /*0690*/  @P0 VIADD R2, R2, 0x1 ;  /* 0x0000000102020836 */ /* 0x000fe20000000000 */
[----:B------:R-:W-:-:S05]  /*06a0*/  ISETP.GE.AND P0, PT, R5, 0x20, PT ;  /* 0x000000200500780c */ /* 0x000fca0003f06270 */
[----:B------:R-:W-:Y:S01]  /*06b0*/  @!P2 IMAD.MOV R2, RZ, RZ, -R2 ;  /* 0x000000ffff02a224 */ /* 0x000fe200078e0a02 */
[----:B------:R-:W-:-:S05]  /*06c0*/  @!P1 LOP3.LUT R2, RZ, R13, RZ, 0x33, !PT ;  /* 0x0000000dff029212 */ /* 0x000fca00078e33ff */
[----:B------:R-:W-:Y:S02]  /*06d0*/  IMAD.MOV R0, RZ, RZ, -R2 ;  /* 0x000000ffff007224 */ /* 0x000fe400078e0a02 */
[----:B------:R-:W-:Y:S02]  /*06e0*/  IMAD.SHL.U32 R8, R2, 0x40, RZ ;  /* 0x0000004002087824 */ /* 0x000fe400078e00ff */
[----:B------:R-:W-:-:S04]  /*06f0*/  IMAD R0, R13, R0, R4 ;  /* 0x000000000d007224 */ /* 0x000fc800078e0204 */
[----:B------:R-:W-:-:S04]  /*0700*/  IMAD.IADD R0, R6, 0x1, R0 ;  /* 0x0000000106007824 */ /* 0x000fc800078e0200 */
[----:B------:R-:W-:Y:S01]  /*0710*/  IMAD R120, R0, 0x200, R15 ;  /* 0x0000020000787824 */ /* 0x000fe200078e020f */
[----:B------:R-:W-:Y:S06]  /*0720*/  @!P0 BRA `(.L_x_0) ;  /* 0x0000002000108947 */ /* 0x000fec0003800000 */
[----:B------:R-:W-:Y:S01]  /*0730*/  IABS R18, R10 ;  /* 0x0000000a00127213 */ /* 0x000fe20000000000 */
[----:B------:R-:W0:Y:S01]  /*0740*/  LDC R122, c[0x0][0x23c] ;  /* 0x00008f00ff7a7b82 */ /* 0x000e220000000800 */
[----:B------:R-:W-:Y:S01]  /*0750*/  IABS R13, R11 ;  /* 0x0000000b000d7213 */ /* 0x000fe20000000000 */
[----:B------:R-:W-:Y:S01]  /*0760*/  IMAD.SHL.U32 R100, R22, 0x20, RZ ;  /* 0x0000002016647824 */ /* 0x000fe200078e00ff */
[----:B------:R-:W1:Y:S01]  /*0770*/  I2F.RP R4, R18 ;  /* 0x0000001200047306 */ /* 0x000e620000209400 */
[----:B------:R-:W-:Y:S01]  /*0780*/  IABS R12, R120 ;  /* 0x00000078000c7213 */ /* 0x000fe20000000000 */
[----:B------:R-:W-:Y:S01]  /*0790*/  ULDC UR6, c[0x0][0x234] ;  /* 0x00008d0000067ab9 */ /* 0x000fe20000000800 */
[----:B------:R-:W-:Y:S01]  /*07a0*/  LEA.HI R21, R14, R8, RZ, 0x1b ;  /* 0x000000080e157211 */ /* 0x000fe200078fd8ff */
[----:B------:R-:W-:Y:S01]  /*07b0*/  ULDC.64 UR4, c[0x0][0x218] ;  /* 0x0000860000047ab9 */ /* 0x000fe20000000a00 */
[----:B------:R-:W-:Y:S01]  /*07c0*/  LOP3.LUT R23, R22, 0x1f, RZ, 0xc0, !PT ;  /* 0x0000001f16177812 */ /* 0x000fe200078ec0ff */
[----:B------:R-:W-:Y:S01]  /*07d0*/  ULDC.64 UR8, c[0x0][0x210] ;  /* 0x0000840000087ab9 */ /* 0x000fe20000000a00 */
[----:B------:R-:W-:Y:S01]  /*07e0*/  IABS R15, R21 ;  /* 0x00000015000f7213 */ /* 0x000fe20000000000 */
[----:B------:R-:W2:Y:S01]  /*07f0*/  I2F.RP R0, R13 ;  /* 0x0000000d00007306 */ /* 0x000ea20000209400 */
[C---:B------:R-:W-:Y:S01]  /*0800*/  VIADD R19, R21.reuse, 0x20 ;  /* 0x0000002015137836 */ /* 0x040fe20000000000 */
[C---:B------:R-:W-:Y:S01]  /*0810*/  ISETP.GE.AND P1, PT, R21.reuse, RZ, PT ;  /* 0x000000ff1500720c */ /* 0x040fe20003f26270 */
[C---:B------:R-:W-:Y:S01]  /*0820*/  VIADD R17, R21.reuse, 0x30 ;  /* 0x0000003015117836 */ /* 0x040fe20000000000 */
[----:B------:R-:W-:Y:S01]  /*0830*/  ULDC UR7, c[0x0][0x240] ;  /* 0x0000900000077ab9 */ /* 0x000fe20000000800 */
[----:B------:R-:W-:Y:S01]  /*0840*/  VIADD R20, R21, 0x10 ;  /* 0x0000001015147836 */ /* 0x000fe20000000000 */
[----:B------:R-:W-:-:S02]  /*0850*/  CS2R R56, SRZ ;  /* 0x0000000000387805 */ /* 0x000fc4000001ff00 */
[----:B------:R-:W-:Y:S01]  /*0860*/  CS2R R58, SRZ ;  /* 0x00000000003a7805 */ /* 0x000fe2000001ff00 */
[----:B-1----:R-:W1:Y:S01]  /*0870*/  MUFU.RCP R4, R4 ;  /* 0x0000000400047308 */ /* 0x002e620000001000 */
[----:B------:R-:W-:Y:S02]  /*0880*/  CS2R R60, SRZ ;  /* 0x00000000003c7805 */ /* 0x000fe4000001ff00 */
[----:B------:R-:W-:Y:S02]  /*0890*/  IABS R14, R20 ;  /* 0x00000014000e7213 */ /* 0x000fe40000000000 */
[----:B------:R-:W-:Y:S02]  /*08a0*/  CS2R R62, SRZ ;  /* 0x00000000003e7805 */ /* 0x000fe4000001ff00 */
[----:B------:R-:W-:Y:S02]  /*08b0*/  CS2R R64, SRZ ;  /* 0x0000000000407805 */ /* 0x000fe4000001ff00 */
[----:B------:R-:W-:-:S02]  /*08c0*/  CS2R R66, SRZ ;  /* 0x0000000000427805 */ /* 0x000fc4000001ff00 */
[----:B------:R-:W-:Y:S02]  /*08d0*/  CS2R R68, SRZ ;  /* 0x0000000000447805 */ /* 0x000fe4000001ff00 */
[----:B------:R-:W-:Y:S01]  /*08e0*/  CS2R R70, SRZ ;  /* 0x0000000000467805 */ /* 0x000fe2000001ff00 */
[----:B--2---:R-:W2:Y:S01]  /*08f0*/  MUFU.RCP R0, R0 ;  /* 0x0000000000007308 */ /* 0x004ea20000001000 */
        /* <DEDUP_REMOVED lines=8> */
[----:B-1----:R-:W-:Y:S01]  /*0980*/  VIADD R6, R4, 0xffffffe ;  /* 0x0ffffffe04067836 */ /* 0x002fe20000000000 */
[----:B------:R-:W-:Y:S02]  /*0990*/  CS2R R24, SRZ ;  /* 0x0000000000187805 */ /* 0x000fe4000001ff00 */
[----:B------:R-:W-:-:S02]  /*09a0*/  CS2R R26, SRZ ;  /* 0x00000000001a7805 */ /* 0x000fc4000001ff00 */
[----:B------:R-:W-:Y:S01]  /*09b0*/  CS2R R28, SRZ ;  /* 0x00000000001c7805 */ /* 0x000fe2000001ff00 */
[----:B------:R1:W3:Y:S01]  /*09c0*/  F2I.FTZ.U32.TRUNC.NTZ R7, R6 ;  /* 0x0000000600077305 */ /* 0x0002e2000021f000 */
[----:B------:R-:W-:Y:S02]  /*09d0*/  CS2R R30, SRZ ;  /* 0x00000000001e7805 */ /* 0x000fe4000001ff00 */
[----:B------:R-:W-:Y:S02]  /*09e0*/  CS2R R32, SRZ ;  /* 0x0000000000207805 */ /* 0x000fe4000001ff00 */
[----:B------:R-:W-:Y:S01]  /*09f0*/  CS2R R34, SRZ ;  /* 0x0000000000227805 */ /* 0x000fe2000001ff00 */
[----:B--2---:R-:W-:Y:S01]  /*0a00*/  VIADD R2, R0, 0xffffffe ;  /* 0x0ffffffe00027836 */ /* 0x004fe20000000000 */
[----:B------:R-:W-:Y:S02]  /*0a10*/  CS2R R36, SRZ ;  /* 0x0000000000247805 */ /* 0x000fe4000001ff00 */
[----:B------:R-:W-:-:S02]  /*0a20*/  CS2R R38, SRZ ;  /* 0x0000000000267805 */ /* 0x000fc4000001ff00 */
[----:B------:R-:W-:Y:S01]  /*0a30*/  CS2R R40, SRZ ;  /* 0x0000000000287805 */ /* 0x000fe2000001ff00 */
[----:B------:R2:W4:Y:S01]  /*0a40*/  F2I.FTZ.U32.TRUNC.NTZ R3, R2 ;  /* 0x0000000200037305 */ /* 0x000522000021f000 */
[----:B-1----:R-:W-:Y:S01]  /*0a50*/  IMAD.MOV.U32 R6, RZ, RZ, RZ ;  /* 0x000000ffff067224 */ /* 0x002fe200078e00ff */
[----:B------:R-:W-:Y:S02]  /*0a60*/  CS2R R42, SRZ ;  /* 0x00000000002a7805 */ /* 0x000fe4000001ff00 */
[----:B------:R-:W-:Y:S02]  /*0a70*/  CS2R R44, SRZ ;  /* 0x00000000002c7805 */ /* 0x000fe4000001ff00 */
[----:B------:R-:W-:Y:S02]  /*0a80*/  CS2R R46, SRZ ;  /* 0x00000000002e7805 */ /* 0x000fe4000001ff00 */
[----:B------:R-:W-:Y:S02]  /*0a90*/  CS2R R48, SRZ ;  /* 0x0000000000307805 */ /* 0x000fe4000001ff00 */
[----:B------:R-:W-:Y:S01]  /*0aa0*/  CS2R R50, SRZ ;  /* 0x0000000000327805 */ /* 0x000fe2000001ff00 */
[----:B---3--:R-:W-:Y:S01]  /*0ab0*/  IMAD.MOV R9, RZ, RZ, -R7 ;  /* 0x000000ffff097224 */ /* 0x008fe200078e0a07 */
[----:B------:R-:W-:Y:S01]  /*0ac0*/  CS2R R52, SRZ ;  /* 0x0000000000347805 */ /* 0x000fe2000001ff00 */
[----:B--2---:R-:W-:Y:S01]  /*0ad0*/  IMAD.MOV.U32 R2, RZ, RZ, RZ ;  /* 0x000000ffff027224 */ /* 0x004fe200078e00ff */
[----:B------:R-:W-:Y:S01]  /*0ae0*/  CS2R R54, SRZ ;  /* 0x0000000000367805 */ /* 0x000fe2000001ff00 */
[----:B------:R-:W-:Y:S01]  /*0af0*/  IMAD R9, R9, R18, RZ ;  /* 0x0000001209097224 */ /* 0x000fe200078e02ff */
[----:B------:R-:W-:-:S03]  /*0b00*/  ULDC UR16, c[0x0][0x238] ;  /* 0x00008e0000107ab9 */ /* 0x000fc60000000800 */
[----:B------:R-:W-:Y:S01]  /*0b10*/  IMAD.HI.U32 R7, R7, R9, R6 ;  /* 0x0000000907077227 */ /* 0x000fe200078e0006 */
[----:B------:R-:W-:-:S03]  /*0b20*/  IABS R6, R17 ;  /* 0x0000001100067213 */ /* 0x000fc60000000000 */
[----:B----4-:R-:W-:Y:S02]  /*0b30*/  IMAD.MOV R0, RZ, RZ, -R3 ;  /* 0x000000ffff007224 */ /* 0x010fe400078e0a03 */
[----:B------:R-:W-:-:S04]  /*0b40*/  IMAD.HI.U32 R7, R7, R12, RZ ;  /* 0x0000000c07077227 */ /* 0x000fc800078e00ff */
[----:B------:R-:W-:Y:S02]  /*0b50*/  IMAD R9, R0, R13, RZ ;  /* 0x0000000d00097224 */ /* 0x000fe400078e02ff */
[----:B------:R-:W-:Y:S02]  /*0b60*/  IMAD.MOV R7, RZ, RZ, -R7 ;  /* 0x000000ffff077224 */ /* 0x000fe400078e0a07 */
[----:B------:R-:W-:-:S04]  /*0b70*/  IMAD.HI.U32 R2, R3, R9, R2 ;  /* 0x0000000903027227 */ /* 0x000fc800078e0002 */
[----:B------:R-:W-:Y:S01]  /*0b80*/  IMAD R9, R18, R7, R12 ;  /* 0x0000000712097224 */ /* 0x000fe200078e020c */
[----:B------:R-:W-:Y:S01]  /*0b90*/  IABS R7, R19 ;  /* 0x0000001300077213 */ /* 0x000fe20000000000 */
[----:B------:R-:W-:-:S03]  /*0ba0*/  IMAD.HI.U32 R0, R2, R6, RZ ;  /* 0x0000000602007227 */ /* 0x000fc600078e00ff */
[----:B------:R-:W-:Y:S01]  /*0bb0*/  ISETP.GT.U32.AND P0, PT, R18, R9, PT ;  /* 0x000000091200720c */ /* 0x000fe20003f04070 */
[----:B------:R-:W-:-:S04]  /*0bc0*/  IMAD.HI.U32 R3, R2, R7, RZ ;  /* 0x0000000702037227 */ /* 0x000fc800078e00ff */
[----:B------:R-:W-:-:S04]  /*0bd0*/  IMAD.HI.U32 R4, R2, R14, RZ ;  /* 0x0000000e02047227 */ /* 0x000fc800078e00ff */
[----:B------:R-:W-:Y:S02]  /*0be0*/  IMAD.MOV R12, RZ, RZ, -R3 ;  /* 0x000000ffff0c7224 */ /* 0x000fe400078e0a03 */
[----:B------:R-:W-:-:S04]  /*0bf0*/  IMAD.HI.U32 R2, R2, R15, RZ ;  /* 0x0000000f02027227 */ /* 0x000fc800078e00ff */
[----:B------:R-:W-:Y:S02]  /*0c00*/  IMAD.MOV R0, RZ, RZ, -R0 ;  /* 0x000000ffff007224 */ /* 0x000fe400078e0a00 */
[----:B------:R-:W-:Y:S02]  /*0c10*/  IMAD.MOV R3, RZ, RZ, -R4 ;  /* 0x000000ffff037224 */ /* 0x000fe400078e0a04 */
[C---:B------:R-:W-:Y:S02]  /*0c20*/  IMAD R4, R13.reuse, R12, R7 ;  /* 0x0000000c0d047224 */ /* 0x040fe400078e0207 */
[----:B------:R-:W-:Y:S02]  /*0c30*/  IMAD.MOV R16, RZ, RZ, -R2 ;  /* 0x000000ffff107224 */ /* 0x000fe400078e0a02 */
[C---:B------:R-:W-:Y:S01]  /*0c40*/  IMAD R2, R13.reuse, R0, R6 ;  /* 0x000000000d027224 */ /* 0x040fe200078e0206 */
[C---:B------:R-:W-:Y:S01]  /*0c50*/  ISETP.GT.U32.AND P4, PT, R13.reuse, R4, PT ;  /* 0x000000040d00720c */ /* 0x040fe20003f84070 */
[----:B------:R-:W-:Y:S01]  /*0c60*/  IMAD R6, R13, R3, R14 ;  /* 0x000000030d067224 */ /* 0x000fe200078e020e */
[----:B------:R-:W-:Y:S01]  /*0c70*/  SHF.R.S32.HI R0, RZ, 0x1f, R5 ;  /* 0x0000001fff007819 */ /* 0x000fe20000011405 */
[----:B------:R-:W-:Y:S01]  /*0c80*/  @!P0 IMAD.IADD R9, R9, 0x1, -R18 ;  /* 0x0000000109098824 */ /* 0x000fe200078e0a12 */
[C---:B------:R-:W-:Y:S01]  /*0c90*/  ISETP.GT.U32.AND P3, PT, R13.reuse, R2, PT ;  /* 0x000000020d00720c */ /* 0x040fe20003f64070 */
[C---:B------:R-:W-:Y:S01]  /*0ca0*/  IMAD R7, R13.reuse, R16, R15 ;  /* 0x000000100d077224 */ /* 0x040fe200078e020f */
[----:B------:R-:W-:-:S02]  /*0cb0*/  ISETP.GT.U32.AND P5, PT, R13, R6, PT ;  /* 0x000000060d00720c */ /* 0x000fc40003fa4070 */
[----:B------:R-:W-:Y:S02]  /*0cc0*/  ISETP.GT.U32.AND P0, PT, R18, R9, PT ;  /* 0x000000091200720c */ /* 0x000fe40003f04070 */
[C---:B------:R-:W-:Y:S02]  /*0cd0*/  ISETP.GT.U32.AND P2, PT, R13.reuse, R7, PT ;  /* 0x000000070d00720c */ /* 0x040fe40003f44070 */
[----:B------:R-:W-:Y:S01]  /*0ce0*/  LEA.HI R5, R0, R5, RZ, 0x5 ;  /* 0x0000000500057211 */ /* 0x000fe200078f28ff */
[--C-:B------:R-:W-:Y:S01]  /*0cf0*/  @!P4 IMAD.IADD R4, R4, 0x1, -R13.reuse ;  /* 0x000000010404c824 */ /* 0x100fe200078e0a0d */
[--C-:B------:R-:W-:Y:S02]  /*0d00*/  SHF.R.S32.HI R0, RZ, 0x2, R22.reuse ;  /* 0x00000002ff007819 */ /* 0x100fe40000011416 */
[----:B------:R-:W-:Y:S01]  /*0d10*/  SHF.R.U32.HI R3, RZ, 0x5, R22 ;  /* 0x00000005ff037819 */ /* 0x000fe20000011616 */
[--C-:B------:R-:W-:Y:S01]  /*0d20*/  @!P3 IMAD.IADD R2, R2, 0x1, -R13.reuse ;  /* 0x000000010202b824 */ /* 0x100fe200078e0a0d */
[----:B------:R-:W-:Y:S01]  /*0d30*/  ISETP.NE.AND P3, PT, R10, RZ, PT ;  /* 0x000000ff0a00720c */ /* 0x000fe20003f65270 */
[--C-:B------:R-:W-:Y:S01]  /*0d40*/  @!P5 IMAD.IADD R6, R6, 0x1, -R13.reuse ;  /* 0x000000010606d824 */ /* 0x100fe200078e0a0d */
[----:B------:R-:W-:Y:S01]  /*0d50*/  ISETP.GT.U32.AND P5, PT, R13, R4, PT ;  /* 0x000000040d00720c */ /* 0x000fe20003fa4070 */
[----:B------:R-:W-:Y:S01]  /*0d60*/  @!P0 IMAD.IADD R9, R9, 0x1, -R18 ;  /* 0x0000000109098824 */ /* 0x000fe200078e0a12 */
[----:B------:R-:W-:Y:S01]  /*0d70*/  ISETP.GE.AND P0, PT, R120, RZ, PT ;  /* 0x000000ff7800720c */ /* 0x000fe20003f06270 */
[----:B------:R-:W-:Y:S01]  /*0d80*/  @!P2 IMAD.IADD R7, R7, 0x1, -R13 ;  /* 0x000000010707a824 */ /* 0x000fe200078e0a0d */
[----:B------:R-:W-:-:S02]  /*0d90*/  ISETP.GT.U32.AND P6, PT, R13, R2, PT ;  /* 0x000000020d00720c */ /* 0x000fc40003fc4070 */
[C---:B------:R-:W-:Y:S02]  /*0da0*/  ISETP.GT.U32.AND P2, PT, R13.reuse, R6, PT ;  /* 0x000000060d00720c */ /* 0x040fe40003f44070 */
[----:B------:R-:W-:Y:S02]  /*0db0*/  ISETP.GT.U32.AND P4, PT, R13, R7, PT ;  /* 0x000000070d00720c */ /* 0x000fe40003f84070 */
[----:B------:R-:W-:Y:S02]  /*0dc0*/  SGXT R0, R0, 0x1 ;  /* 0x000000010000781a */ /* 0x000fe40000000200 */
[----:B------:R-:W-:Y:S01]  /*0dd0*/  R2UR UR13, R3 ;  /* 0x00000000030d72ca */ /* 0x000fe200000e0000 */
[----:B------:R-:W-:Y:S01]  /*0de0*/  @!P5 IMAD.IADD R4, R4, 0x1, -R13 ;  /* 0x000000010404d824 */ /* 0x000fe200078e0a0d */
[----:B------:R-:W-:Y:S01]  /*0df0*/  ISETP.GE.AND P5, PT, R20, RZ, PT ;  /* 0x000000ff1400720c */ /* 0x000fe20003fa6270 */
[----:B------:R-:W-:Y:S01]  /*0e00*/  @!P0 IMAD.MOV R9, RZ, RZ, -R9 ;  /* 0x000000ffff098224 */ /* 0x000fe200078e0a09 */
[----:B------:R-:W-:Y:S01]  /*0e10*/  ISETP.GE.AND P0, PT, R17, RZ, PT ;  /* 0x000000ff1100720c */ /* 0x000fe20003f06270 */
[--C-:B------:R-:W-:Y:S01]  /*0e20*/  @!P6 IMAD.IADD R2, R2, 0x1, -R13.reuse ;  /* 0x000000010202e824 */ /* 0x100fe200078e0a0d */
[----:B------:R-:W-:Y:S01]  /*0e30*/  ISETP.GE.AND P6, PT, R19, RZ, PT ;  /* 0x000000ff1300720c */ /* 0x000fe20003fc6270 */
[--C-:B------:R-:W-:Y:S01]  /*0e40*/  @!P2 IMAD.IADD R6, R6, 0x1, -R13.reuse ;  /* 0x000000010606a824 */ /* 0x100fe200078e0a0d */
[----:B------:R-:W-:Y:S01]  /*0e50*/  @!P3 LOP3.LUT R9, RZ, R10, RZ, 0x33, !PT ;  /* 0x0000000aff09b212 */ /* 0x000fe200078e33ff */
[----:B------:R-:W-:Y:S01]  /*0e60*/  @!P4 IMAD.IADD R7, R7, 0x1, -R13 ;  /* 0x000000010707c824 */ /* 0x000fe200078e0a0d */
[----:B------:R-:W1:Y:S01]  /*0e70*/  LDC R10, c[0x0][0x238] ;  /* 0x00008e00ff0a7b82 */ /* 0x000e620000000800 */
[----:B------:R-:W-:Y:S01]  /*0e80*/  LOP3.LUT R3, R0, 0x90, RZ, 0xc0, !PT ;  /* 0x0000009000037812 */ /* 0x000fe200078ec0ff */
[----:B------:R-:W-:Y:S01]  /*0e90*/  IMAD.MOV.U32 R0, RZ, RZ, R6 ;  /* 0x000000ffff007224 */ /* 0x000fe200078e0006 */
[----:B------:R-:W-:Y:S01]  /*0ea0*/  ISETP.NE.AND P2, PT, R11, RZ, PT ;  /* 0x000000ff0b00720c */ /* 0x000fe20003f45270 */
[----:B------:R-:W-:Y:S01]  /*0eb0*/  @!P1 IMAD.MOV R7, RZ, RZ, -R7 ;  /* 0x000000ffff079224 */ /* 0x000fe200078e0a07 */
[----:B------:R-:W-:Y:S01]  /*0ec0*/  LOP3.LUT R11, RZ, R11, RZ, 0x33, !PT ;  /* 0x0000000bff0b7212 */ /* 0x000fe200078e33ff */
[----:B------:R-:W-:Y:S01]  /*0ed0*/  @!P5 IMAD.MOV R0, RZ, RZ, -R0 ;  /* 0x000000ffff00d224 */ /* 0x000fe200078e0a00 */
[----:B------:R-:W-:Y:S01]  /*0ee0*/  LOP3.LUT R100, R3, 0x3f60, R100, 0xf8, !PT ;  /* 0x00003f6003647812 */ /* 0x000fe200078ef864 */
[----:B------:R-:W-:Y:S01]  /*0ef0*/  @!P0 IMAD.MOV R2, RZ, RZ, -R2 ;  /* 0x000000ffff028224 */ /* 0x000fe200078e0a02 */
[C---:B------:R-:W-:Y:S01]  /*0f00*/  SEL R101, R11.reuse, R7, !P2 ;  /* 0x000000070b657207 */ /* 0x040fe20005000000 */
[----:B------:R-:W-:Y:S01]  /*0f10*/  @!P6 IMAD.MOV R4, RZ, RZ, -R4 ;  /* 0x000000ffff04e224 */ /* 0x000fe200078e0a04 */
[----:B------:R-:W-:Y:S01]  /*0f20*/  SEL R104, R11, R0, !P2 ;  /* 0x000000000b687207 */ /* 0x000fe20005000000 */
[----:B0-----:R-:W-:Y:S01]  /*0f30*/  IMAD R3, R23, R122, RZ ;  /* 0x0000007a17037224 */ /* 0x001fe200078e02ff */
[--C-:B------:R-:W-:Y:S01]  /*0f40*/  SHF.R.S32.HI R0, RZ, 0x7, R22.reuse ;  /* 0x00000007ff007819 */ /* 0x100fe20000011416 */
[----:B------:R-:W-:Y:S01]  /*0f50*/  IMAD R9, R9, UR6, RZ ;  /* 0x0000000609097c24 */ /* 0x000fe2000f8e02ff */
[C---:B------:R-:W-:Y:S01]  /*0f60*/  SEL R108, R11.reuse, R2, !P2 ;  /* 0x000000020b6c7207 */ /* 0x040fe20005000000 */
[----:B------:R-:W-:Y:S01]  /*0f70*/  IMAD R104, R104, UR7, RZ ;  /* 0x0000000768687c24 */ /* 0x000fe2000f8e02ff */
[----:B------:R-:W-:Y:S01]  /*0f80*/  SEL R105, R11, R4, !P2 ;  /* 0x000000040b697207 */ /* 0x000fe20005000000 */
[----:B------:R-:W-:Y:S01]  /*0f90*/  IMAD R101, R101, UR7, RZ ;  /* 0x0000000765657c24 */ /* 0x000fe2000f8e02ff */
[----:B------:R-:W-:Y:S01]  /*0fa0*/  SGXT R0, R0, 0x1 ;  /* 0x000000010000781a */ /* 0x000fe20000000200 */
[----:B------:R-:W-:Y:S01]  /*0fb0*/  IMAD R108, R108, UR7, RZ ;  /* 0x000000076c6c7c24 */ /* 0x000fe2000f8e02ff */
[----:B------:R-:W-:Y:S01]  /*0fc0*/  IADD3 R2, P0, R3, UR4, RZ ;  /* 0x0000000403027c10 */ /* 0x000fe2000ff1e0ff */
[----:B------:R-:W-:Y:S01]  /*0fd0*/  UIADD3 UR4, UR12, 0x4000, URZ ;  /* 0x000040000c047890 */ /* 0x000fe2000fffe03f */
[----:B------:R-:W-:Y:S01]  /*0fe0*/  IADD3 R6, P1, R9, UR8, RZ ;  /* 0x0000000809067c10 */ /* 0x000fe2000ff3e0ff */
[----:B------:R-:W-:Y:S01]  /*0ff0*/  IMAD R105, R105, UR7, RZ ;  /* 0x0000000769697c24 */ /* 0x000fe2000f8e02ff */
[----:B------:R-:W-:Y:S01]  /*1000*/  LOP3.LUT R0, R0, 0x90, RZ, 0xc0, !PT ;  /* 0x0000009000007812 */ /* 0x000fe200078ec0ff */
[----:B------:R-:W-:Y:S01]  /*1010*/  USHF.R.U32.HI UR4, URZ, 0x4, UR4 ;  /* 0x000000043f047899 */ /* 0x000fe20008011604 */
[----:B------:R-:W-:Y:S01]  /*1020*/  LEA.HI.X.SX32 R4, R9, UR9, 0x1, P1 ;  /* 0x0000000909047c11 */ /* 0x000fe200088f0eff */
[----:B------:R-:W-:Y:S01]  /*1030*/  ULDC UR6, c[0x0][0x230] ;  /* 0x00008c0000067ab9 */ /* 0x000fe20000000800 */
[----:B------:R-:W-:Y:S01]  /*1040*/  LEA.HI.X.SX32 R3, R3, UR5, 0x1, P0 ;  /* 0x0000000503037c11 */ /* 0x000fe200080f0eff */
[----:B------:R-:W-:Y:S01]  /*1050*/  IMAD.SHL.U32 R122, R122, 0x20, RZ ;  /* 0x000000207a7a7824 */ /* 0x000fe200078e00ff */
[----:B------:R-:W-:Y:S01]  /*1060*/  SHF.R.S32.HI R5, RZ, 0x5, R5 ;  /* 0x00000005ff057819 */ /* 0x000fe20000011405 */
[----:B-1----:R-:W-:Y:S01]  /*1070*/  IMAD.SHL.U32 R121, R10, 0x20, RZ ;  /* 0x000000200a797824 */ /* 0x002fe200078e00ff */
[----:B------:R-:W-:Y:S01]  /*1080*/  LOP3.LUT R0, R0, 0x17f, R22, 0x78, !PT ;  /* 0x0000017f00007812 */ /* 0x000fe200078e7816 */
[----:B------:R-:W-:Y:S01]  /*1090*/  IMAD.SHL.U32 R125, R10, 0x4, RZ ;  /* 0x000000040a7d7824 */ /* 0x000fe200078e00ff */
[----:B------:R-:W-:Y:S01]  /*10a0*/  LOP3.LUT R9, R100, 0x10, RZ, 0x3c, !PT ;  /* 0x0000001064097812 */ /* 0x000fe200078e3cff */
[C---:B------:R-:W-:Y:S01]  /*10b0*/  IMAD R124, R10.reuse, 0x3, RZ ;  /* 0x000000030a7c7824 */ /* 0x040fe200078e02ff */
[----:B------:R-:W-:Y:S01]  /*10c0*/  SHF.R.S32.HI R119, RZ, 0x1f, R108 ;  /* 0x0000001fff777819 */ /* 0x000fe2000001146c */
[----:B------:R-:W-:Y:S01]  /*10d0*/  IMAD.SHL.U32 R123, R10, 0x2, RZ ;  /* 0x000000020a7b7824 */ /* 0x000fe200078e00ff */
[----:B------:R-:W-:Y:S01]  /*10e0*/  SHF.R.S32.HI R118, RZ, 0x1f, R105 ;  /* 0x0000001fff767819 */ /* 0x000fe20000011469 */
[----:B------:R-:W-:Y:S01]  /*10f0*/  IMAD.U32 R7, RZ, RZ, UR6 ;  /* 0x00000006ff077e24 */ /* 0x000fe2000f8e00ff */
[----:B------:R-:W-:Y:S01]  /*1100*/  SHF.R.S32.HI R110, RZ, 0x1f, R104 ;  /* 0x0000001fff6e7819 */ /* 0x000fe20000011468 */
[----:B------:R-:W-:Y:S01]  /*1110*/  USGXT.U32 UR6, UR4, 0xe ;  /* 0x0000000e0406789a */ /* 0x000fe20008000000 */
[----:B------:R-:W-:Y:S01]  /*1120*/  SHF.R.S32.HI R109, RZ, 0x1f, R101 ;  /* 0x0000001fff6d7819 */ /* 0x000fe20000011465 */
[----:B------:R-:W-:-:S10]  /*1130*/  UMOV UR7, 0xc0000010 ;  /* 0xc000001000077882 */ /* 0x000fd40000000000 */
.L_x_1:
[----:B------:R-:W0:Y:S01]  /*1140*/  LDC R97, c[0x0][0x238] ;  /* 0x00008e00ff617b82 */ /* 0x000e220000000800 */
[C---:B------:R-:W-:Y:S02]  /*1150*/  ISETP.GT.AND P1, PT, R7.reuse, 0x1, PT ;  /* 0x000000010700780c */ /* 0x040fe40003f24270 */
[----:B------:R-:W-:Y:S02]  /*1160*/  IADD3 R10, P0, R6, UR16, RZ ;  /* 0x00000010060a7c10 */ /* 0x000fe4000ff1e0ff */
[----:B------:R-:W-:Y:S02]  /*1170*/  ISETP.GT.AND P3, PT, R7, 0x2, PT ;  /* 0x000000020700780c */ /* 0x000fe40003f64270 */
[----:B------:R-:W-:Y:S01]  /*1180*/  PRMT R13, RZ, 0x7610, R13 ;  /* 0x00007610ff0d7816 */ /* 0x000fe2000000000d */
[----:B------:R-:W1:Y:S01]  /*1190*/  LDC R16, c[0x0][0x238] ;  /* 0x00008e00ff107b82 */ /* 0x000e620000000800 */
[----:B------:R-:W-:-:S07]  /*11a0*/  IADD3 R14, P2, R123, R6, RZ ;  /* 0x000000067b0e7210 */ /* 0x000fce0007f5e0ff */
[----:B------:R-:W2:Y:S01]  /*11b0*/  LDC R21, c[0x0][0x238] ;  /* 0x00008e00ff157b82 */ /* 0x000ea20000000800 */
[----:B------:R-:W-:Y:S02]  /*11c0*/  PRMT R93, RZ, 0x7610, R93 ;  /* 0x00007610ff5d7816 */ /* 0x000fe4000000005d */
[----:B0-----:R-:W-:Y:S02]  /*11d0*/  LEA.HI.X.SX32 R11, R97, R4, 0x1, P0 ;  /* 0x00000004610b7211 */ /* 0x001fe400000f0eff */
[----:B------:R-:W-:-:S03]  /*11e0*/  ISETP.GT.AND P0, PT, R7, 0x3, PT ;  /* 0x000000030700780c */ /* 0x000fc60003f04270 */
[----:B------:R0:W3:Y:S01]  /*11f0*/  @P1 LDG.E.U8 R13, desc[UR14][R10.64] ;  /* 0x0000000e0a0d1981 */ /* 0x0000e2000c1e1100 */
[----:B------:R-:W-:Y:S01]  /*1200*/  LEA.HI.X.SX32 R15, R123, R4, 0x1, P2 ;  /* 0x000000047b0f7211 */ /* 0x000fe200010f0eff */
[----:B-1----:R-:W-:Y:S01]  /*1210*/  IMAD R20, R16, 0x5, RZ ;  /* 0x0000000510147824 */ /* 0x002fe200078e02ff */
[----:B------:R-:W-:Y:S02]  /*1220*/  ISETP.GT.AND P2, PT, R7, 0x4, PT ;  /* 0x000000040700780c */ /* 0x000fe40003f44270 */
[----:B------:R-:W-:Y:S01]  /*1230*/  PRMT R92, RZ, 0x7610, R92 ;  /* 0x00007610ff5c7816 */ /* 0x000fe2000000005c */
[----:B------:R1:W4:Y:S01]  /*1240*/  @P3 LDG.E.U8 R93, desc[UR14][R14.64] ;  /* 0x0000000e0e5d3981 */ /* 0x000322000c1e1100 */
[----:B0-----:R-:W-:-:S04]  /*1250*/  IADD3 R10, P1, R124, R6, RZ ;  /* 0x000000067c0a7210 */ /* 0x001fc80007f3e0ff */
[----:B------:R-:W-:Y:S02]  /*1260*/  LEA.HI.X.SX32 R11, R124, R4, 0x1, P1 ;  /* 0x000000047c0b7211 */ /* 0x000fe400008f0eff */
[CC--:B------:R-:W-:Y:S02]  /*1270*/  IADD3 R16, P4, R125.reuse, R6.reuse, RZ ;  /* 0x000000067d107210 */ /* 0x0c0fe40007f9e0ff */
[C---:B-1----:R-:W-:Y:S01]  /*1280*/  IADD3 R14, P3, R20.reuse, R6, RZ ;  /* 0x00000006140e7210 */ /* 0x042fe20007f7e0ff */
[----:B------:R0:W5:Y:S01]  /*1290*/  @P0 LDG.E.U8 R92, desc[UR14][R10.64] ;  /* 0x0000000e0a5c0981 */ /* 0x000162000c1e1100 */
[-C--:B------:R-:W-:Y:S02]  /*12a0*/  LEA.HI.X.SX32 R17, R125, R4.reuse, 0x1, P4 ;  /* 0x000000047d117211 */ /* 0x080fe400020f0eff */
[----:B------:R-:W-:Y:S01]  /*12b0*/  LEA.HI.X.SX32 R15, R20, R4, 0x1, P3 ;  /* 0x00000004140f7211 */ /* 0x000fe200018f0eff */
[----:B--2---:R-:W-:Y:S01]  /*12c0*/  IMAD R20, R21, 0x6, RZ ;  /* 0x0000000615147824 */ /* 0x004fe200078e02ff */
[----:B0-----:R-:W-:-:S06]  /*12d0*/  PRMT R10, RZ, 0x7610, R10 ;  /* 0x00007610ff0a7816 */ /* 0x001fcc000000000a */
[----:B------:R0:W2:Y:S02]  /*12e0*/  @P2 LDG.E.U8 R10, desc[UR14][R16.64] ;  /* 0x0000000e100a2981 */ /* 0x0000a4000c1e1100 */
[----:B0-----:R-:W-:-:S04]  /*12f0*/  IADD3 R16, P4, R20, R6, RZ ;  /* 0x0000000614107210 */ /* 0x001fc80007f9e0ff */
[----:B------:R-:W-:Y:S02]  /*1300*/  LEA.HI.X.SX32 R17, R20, R4, 0x1, P4 ;  /* 0x0000000414117211 */ /* 0x000fe400020f0eff */
[----:B------:R-:W0:Y:S01]  /*1310*/  LDC R20, c[0x0][0x238] ;  /* 0x00008e00ff147b82 */ /* 0x000e220000000800 */
[----:B------:R-:W-:Y:S02]  /*1320*/  ISETP.GT.AND P1, PT, R7, 0x5, PT ;  /* 0x000000050700780c */ /* 0x000fe40003f24270 */
[----:B------:R-:W-:Y:S01]  /*1330*/  PRMT R91, RZ, 0x7610, R91 ;  /* 0x00007610ff5b7816 */ /* 0x000fe2000000005b */
[----:B------:R-:W-:-:S10]  /*1340*/  IMAD R21, R21, 0x7, RZ ;  /* 0x0000000715157824 */ /* 0x000fd400078e02ff */
[----:B------:R1:W3:Y:S01]  /*1350*/  @P1 LDG.E.U8 R91, desc[UR14][R14.64] ;  /* 0x0000000e0e5b1981 */ /* 0x0002e2000c1e1100 */
[C---:B0-----:R-:W-:Y:S01]  /*1360*/  IMAD.SHL.U32 R22, R20.reuse, 0x8, RZ ;  /* 0x0000000814167824 */ /* 0x041fe200078e00ff */
[----:B-1----:R-:W-:Y:S01]  /*1370*/  IADD3 R14, P3, R21, R6, RZ ;  /* 0x00000006150e7210 */ /* 0x002fe20007f7e0ff */
[----:B------:R-:W-:-:S03]  /*1380*/  IMAD R23, R20, 0x9, RZ ;  /* 0x0000000914177824 */ /* 0x000fc600078e02ff */
[C---:B------:R-:W-:Y:S02]  /*1390*/  IADD3 R20, P4, R22.reuse, R6, RZ ;  /* 0x0000000616147210 */ /* 0x040fe40007f9e0ff */
[-C--:B------:R-:W-:Y:S02]  /*13a0*/  LEA.HI.X.SX32 R15, R21, R4.reuse, 0x1, P3 ;  /* 0x00000004150f7211 */ /* 0x080fe400018f0eff */
[----:B------:R-:W-:Y:S02]  /*13b0*/  LEA.HI.X.SX32 R21, R22, R4, 0x1, P4 ;  /* 0x0000000416157211 */ /* 0x000fe400020f0eff */
[----:B------:R-:W0:Y:S01]  /*13c0*/  LDC R22, c[0x0][0x238] ;  /* 0x00008e00ff167b82 */ /* 0x000e220000000800 */
[C---:B------:R-:W-:Y:S02]  /*13d0*/  ISETP.GT.AND P0, PT, R7.reuse, 0x6, PT ;  /* 0x000000060700780c */ /* 0x040fe40003f04270 */
[----:B------:R-:W-:Y:S02]  /*13e0*/  PRMT R18, RZ, 0x7610, R18 ;  /* 0x00007610ff127816 */ /* 0x000fe40000000012 */
[----:B------:R-:W-:-:S09]  /*13f0*/  ISETP.GT.AND P2, PT, R7, 0x7, PT ;  /* 0x000000070700780c */ /* 0x000fd20003f44270 */
[----:B------:R1:W3:Y:S01]  /*1400*/  @P0 LDG.E.U8 R18, desc[UR14][R16.64] ;  /* 0x0000000e10120981 */ /* 0x0002e2000c1e1100 */
[C---:B0-----:R-:W-:Y:S01]  /*1410*/  IMAD R95, R22.reuse, 0xa, RZ ;  /* 0x0000000a165f7824 */ /* 0x041fe200078e02ff */
[----:B-1----:R-:W-:Y:S01]  /*1420*/  IADD3 R16, P3, R23, R6, RZ ;  /* 0x0000000617107210 */ /* 0x002fe20007f7e0ff */
[----:B------:R-:W-:-:S03]  /*1430*/  IMAD R94, R22, 0xb, RZ ;  /* 0x0000000b165e7824 */ /* 0x000fc600078e02ff */
[----:B------:R-:W-:Y:S02]  /*1440*/  IADD3 R22, P4, R95, R6, RZ ;  /* 0x000000065f167210 */ /* 0x000fe40007f9e0ff */
[-C--:B------:R-:W-:Y:S02]  /*1450*/  LEA.HI.X.SX32 R17, R23, R4.reuse, 0x1, P3 ;  /* 0x0000000417117211 */ /* 0x080fe400018f0eff */
[----:B------:R-:W-:Y:S02]  /*1460*/  LEA.HI.X.SX32 R23, R95, R4, 0x1, P4 ;  /* 0x000000045f177211 */ /* 0x000fe400020f0eff */
[----:B------:R-:W0:Y:S01]  /*1470*/  LDC R95, c[0x0][0x238] ;  /* 0x00008e00ff5f7b82 */ /* 0x000e220000000800 */
[----:B------:R-:W-:Y:S02]  /*1480*/  ISETP.GT.AND P1, PT, R7, 0x8, PT ;  /* 0x000000080700780c */ /* 0x000fe40003f24270 */
[----:B------:R-:W-:-:S06]  /*1490*/  PRMT R90, RZ, 0x7610, R90 ;  /* 0x00007610ff5a7816 */ /* 0x000fcc000000005a */
[----:B------:R1:W3:Y:S02]  /*14a0*/  @P2 LDG.E.U8 R90, desc[UR14][R14.64] ;  /* 0x0000000e0e5a2981 */ /* 0x0002e4000c1e1100 */
[----:B-1----:R-:W-:-:S06]  /*14b0*/  PRMT R14, RZ, 0x7610, R14 ;  /* 0x00007610ff0e7816 */ /* 0x002fcc000000000e */
[----:B------:R1:W3:Y:S01]  /*14c0*/  @P1 LDG.E.U8 R14, desc[UR14][R20.64] ;  /* 0x0000000e140e1981 */ /* 0x0002e2000c1e1100 */
[----:B0-----:R-:W-:Y:S01]  /*14d0*/  IMAD R96, R95, 0xd, RZ ;  /* 0x0000000d5f607824 */ /* 0x001fe200078e02ff */
[----:B-1----:R-:W-:-:S04]  /*14e0*/  IADD3 R20, P3, R94, R6, RZ ;  /* 0x000000065e147210 */ /* 0x002fc80007f7e0ff */
[----:B------:R-:W-:Y:S01]  /*14f0*/  LEA.HI.X.SX32 R21, R94, R4, 0x1, P3 ;  /* 0x000000045e157211 */ /* 0x000fe200018f0eff */
[----:B------:R-:W-:Y:S02]  /*1500*/  IMAD R94, R95, 0xc, RZ ;  /* 0x0000000c5f5e7824 */ /* 0x000fe400078e02ff */
[----:B------:R-:W0:Y:S01]  /*1510*/  LDC R95, c[0x0][0x238] ;  /* 0x00008e00ff5f7b82 */ /* 0x000e220000000800 */
[C---:B------:R-:W-:Y:S02]  /*1520*/  ISETP.GT.AND P0, PT, R7.reuse, 0x9, PT ;  /* 0x000000090700780c */ /* 0x040fe40003f04270 */
[----:B------:R-:W-:Y:S02]  /*1530*/  PRMT R89, RZ, 0x7610, R89 ;  /* 0x00007610ff597816 */ /* 0x000fe40000000059 */
[----:B------:R-:W-:Y:S02]  /*1540*/  ISETP.GT.AND P1, PT, R7, 0xb, PT ;  /* 0x0000000b0700780c */ /* 0x000fe40003f24270 */
[----:B------:R-:W-:-:S07]  /*1550*/  IADD3 R94, P4, R94, R6, RZ ;  /* 0x000000065e5e7210 */ /* 0x000fce0007f9e0ff */
[----:B------:R-:W3:Y:S01]  /*1560*/  @P0 LDG.E.U8 R89, desc[UR14][R16.64] ;  /* 0x0000000e10590981 */ /* 0x000ee2000c1e1100 */
[----:B------:R-:W-:Y:S02]  /*1570*/  ISETP.GT.AND P0, PT, R7, 0xc, PT ;  /* 0x0000000c0700780c */ /* 0x000fe40003f04270 */
[----:B------:R-:W-:Y:S02]  /*1580*/  PRMT R11, RZ, 0x7610, R11 ;  /* 0x00007610ff0b7816 */ /* 0x000fe4000000000b */
[----:B------:R-:W-:Y:S01]  /*1590*/  PRMT R88, RZ, 0x7610, R88 ;  /* 0x00007610ff587816 */ /* 0x000fe20000000058 */
[----:B0-----:R-:W-:-:S05]  /*15a0*/  IMAD R95, R95, 0xc, RZ ;  /* 0x0000000c5f5f7824 */ /* 0x001fca00078e02ff */
[----:B------:R0:W3:Y:S01]  /*15b0*/  @P1 LDG.E.U8 R88, desc[UR14][R20.64] ;  /* 0x0000000e14581981 */ /* 0x0000e2000c1e1100 */
[----:B------:R-:W-:Y:S02]  /*15c0*/  LEA.HI.X.SX32 R95, R95, R4, 0x1, P4 ;  /* 0x000000045f5f7211 */ /* 0x000fe400020f0eff */
[----:B------:R-:W-:-:S03]  /*15d0*/  ISETP.GT.AND P2, PT, R7, 0xa, PT ;  /* 0x0000000a0700780c */ /* 0x000fc60003f44270 */
[----:B------:R1:W4:Y:S01]  /*15e0*/  @P0 LDG.E.U8 R11, desc[UR14][R94.64] ;  /* 0x0000000e5e0b0981 */ /* 0x000322000c1e1100 */
[----:B0-----:R-:W-:-:S04]  /*15f0*/  IADD3 R20, P3, R96, R6, RZ ;  /* 0x0000000660147210 */ /* 0x001fc80007f7e0ff */
[----:B------:R-:W-:Y:S02]  /*1600*/  LEA.HI.X.SX32 R21, R96, R4, 0x1, P3 ;  /* 0x0000000460157211 */ /* 0x000fe400018f0eff */
[----:B------:R-:W0:Y:S08]  /*1610*/  LDC R96, c[0x0][0x238] ;  /* 0x00008e00ff607b82 */ /* 0x000e300000000800 */
[----:B-1----:R-:W1:Y:S01]  /*1620*/  LDC R95, c[0x0][0x238] ;  /* 0x00008e00ff5f7b82 */ /* 0x002e620000000800 */
[----:B------:R-:W-:-:S06]  /*1630*/  PRMT R17, RZ, 0x7610, R17 ;  /* 0x00007610ff117816 */ /* 0x000fcc0000000011 */
[----:B------:R5:W3:Y:S01]  /*1640*/  @P2 LDG.E.U8 R17, desc[UR14][R22.64] ;  /* 0x0000000e16112981 */ /* 0x000ae2000c1e1100 */
[----:B------:R-:W-:Y:S02]  /*1650*/  ISETP.GT.AND P2, PT, R7, 0xd, PT ;  /* 0x0000000d0700780c */ /* 0x000fe40003f44270 */
[----:B-----5:R-:W-:-:S11]  /*1660*/  PRMT R23, RZ, 0x7610, R23 ;  /* 0x00007610ff177816 */ /* 0x020fd60000000017 */
[----:B------:R5:W2:Y:S01]  /*1670*/  @P2 LDG.E.U8 R23, desc[UR14][R20.64] ;  /* 0x0000000e14172981 */ /* 0x000aa2000c1e1100 */
[----:B-1----:R-:W-:-:S05]  /*1680*/  IMAD R95, R95, 0xe, RZ ;  /* 0x0000000e5f5f7824 */ /* 0x002fca00078e02ff */
[-C--:B------:R-:W-:Y:S01]  /*1690*/  IADD3 R94, P4, R95, R6.reuse, RZ ;  /* 0x000000065f5e7210 */ /* 0x080fe20007f9e0ff */
[C---:B0-----:R-:W-:Y:S02]  /*16a0*/  IMAD R95, R96.reuse, 0xe, RZ ;  /* 0x0000000e605f7824 */ /* 0x041fe400078e02ff */
[----:B-----5:R-:W-:Y:S02]  /*16b0*/  IMAD R21, R96, 0xf, RZ ;  /* 0x0000000f60157824 */ /* 0x020fe400078e02ff */
[----:B------:R-:W0:Y:S03]  /*16c0*/  LDC R96, c[0x0][0x238] ;  /* 0x00008e00ff607b82 */ /* 0x000e260000000800 */
[----:B------:R-:W-:Y:S02]  /*16d0*/  IADD3 R20, P3, R21, R6, RZ ;  /* 0x0000000615147210 */ /* 0x000fe40007f7e0ff */
[----:B------:R-:W-:Y:S01]  /*16e0*/  ISETP.GT.AND P1, PT, R7, 0xe, PT ;  /* 0x0000000e0700780c */ /* 0x000fe20003f24270 */
[----:B0-----:R-:W-:-:S02]  /*16f0*/  IMAD R21, R96, 0xf, RZ ;  /* 0x0000000f60157824 */ /* 0x001fc400078e02ff */
[----:B------:R-:W0:Y:S01]  /*1700*/  LDC R96, c[0x0][0x238] ;  /* 0x00008e00ff607b82 */ /* 0x000e220000000800 */
[----:B------:R-:W-:Y:S02]  /*1710*/  PRMT R12, RZ, 0x7610, R12 ;  /* 0x00007610ff0c7816 */ /* 0x000fe4000000000c */
[----:B------:R-:W-:-:S07]  /*1720*/  LEA.HI.X.SX32 R95, R95, R4, 0x1, P4 ;  /* 0x000000045f5f7211 */ /* 0x000fce00020f0eff */
[----:B------:R0:W5:Y:S01]  /*1730*/  @P1 LDG.E.U8 R12, desc[UR14][R94.64] ;  /* 0x0000000e5e0c1981 */ /* 0x000162000c1e1100 */
[----:B------:R-:W-:Y:S02]  /*1740*/  ISETP.GT.AND P2, PT, R7, 0x10, PT ;  /* 0x000000100700780c */ /* 0x000fe40003f44270 */
[----:B------:R-:W-:Y:S01]  /*1750*/  PRMT R16, RZ, 0x7610, R16 ;  /* 0x00007610ff107816 */ /* 0x000fe20000000010 */
[----:B0-----:R-:W-:-:S05]  /*1760*/  IMAD.SHL.U32 R95, R96, 0x10, RZ ;  /* 0x00000010605f7824 */ /* 0x001fca00078e00ff */
[----:B------:R-:W-:Y:S01]  /*1770*/  IADD3 R94, P4, R95, R6, RZ ;  /* 0x000000065f5e7210 */ /* 0x000fe20007f9e0ff */
[----:B------:R-:W-:-:S05]  /*1780*/  IMAD.SHL.U32 R95, R97, 0x10, RZ ;  /* 0x00000010615f7824 */ /* 0x000fca00078e00ff */
[----:B------:R-:W-:Y:S01]  /*1790*/  LEA.HI.X.SX32 R95, R95, R4, 0x1, P4 ;  /* 0x000000045f5f7211 */ /* 0x000fe200020f0eff */
[----:B------:R-:W-:Y:S02]  /*17a0*/  IMAD R96, R97, 0x11, RZ ;  /* 0x0000001161607824 */ /* 0x000fe400078e02ff */
[----:B------:R-:W0:Y:S02]  /*17b0*/  LDC R97, c[0x0][0x238] ;  /* 0x00008e00ff617b82 */ /* 0x000e240000000800 */
[----:B------:R1:W4:Y:S06]  /*17c0*/  @P2 LDG.E.U8 R16, desc[UR14][R94.64] ;  /* 0x0000000e5e102981 */ /* 0x00032c000c1e1100 */
[----:B-1----:R-:W1:Y:S01]  /*17d0*/  LDC R95, c[0x0][0x238] ;  /* 0x00008e00ff5f7b82 */ /* 0x002e620000000800 */
[----:B------:R-:W-:-:S02]  /*17e0*/  ISETP.GT.AND P0, PT, R7, 0xf, PT ;  /* 0x0000000f0700780c */ /* 0x000fc40003f04270 */
[----:B------:R-:W-:Y:S02]  /*17f0*/  PRMT R22, RZ, 0x7610, R22 ;  /* 0x00007610ff167816 */ /* 0x000fe40000000016 */
[----:B------:R-:W-:Y:S02]  /*1800*/  ISETP.GT.AND P1, PT, R7, 0x11, PT ;  /* 0x000000110700780c */ /* 0x000fe40003f24270 */
[----:B------:R-:W-:Y:S02]  /*1810*/  LEA.HI.X.SX32 R21, R21, R4, 0x1, P3 ;  /* 0x0000000415157211 */ /* 0x000fe400018f0eff */
[----:B------:R-:W-:Y:S01]  /*1820*/  IADD3 R96, P3, R96, R6, RZ ;  /* 0x0000000660607210 */ /* 0x000fe20007f7e0ff */
[----:B0-----:R-:W-:-:S04]  /*1830*/  IMAD R97, R97, 0x11, RZ ;  /* 0x0000001161617824 */ /* 0x001fc800078e02ff */
[----:B------:R0:W3:Y:S01]  /*1840*/  @P0 LDG.E.U8 R22, desc[UR14][R20.64] ;  /* 0x0000000e14160981 */ /* 0x0000e2000c1e1100 */
[----:B------:R-:W-:Y:S01]  /*1850*/  LEA.HI.X.SX32 R97, R97, R4, 0x1, P3 ;  /* 0x0000000461617211 */ /* 0x000fe200018f0eff */
[----:B-1----:R-:W-:Y:S01]  /*1860*/  IMAD R95, R95, 0x12, RZ ;  /* 0x000000125f5f7824 */ /* 0x002fe200078e02ff */
[----:B0-----:R-:W-:-:S04]  /*1870*/  PRMT R21, RZ, 0x7610, R21 ;  /* 0x00007610ff157816 */ /* 0x001fc80000000015 */
[----:B------:R-:W-:Y:S02]  /*1880*/  IADD3 R94, P4, R95, R6, RZ ;  /* 0x000000065f5e7210 */ /* 0x000fe40007f9e0ff */
[----:B------:R-:W0:Y:S01]  /*1890*/  LDC R95, c[0x0][0x238] ;  /* 0x00008e00ff5f7b82 */ /* 0x000e220000000800 */
[----:B------:R1:W2:Y:S07]  /*18a0*/  @P1 LDG.E.U8 R21, desc[UR14][R96.64] ;  /* 0x0000000e60151981 */ /* 0x0002ae000c1e1100 */
[----:B-1----:R-:W1:Y:S01]  /*18b0*/  LDC R97, c[0x0][0x238] ;  /* 0x00008e00ff617b82 */ /* 0x002e620000000800 */
[----:B------:R-:W-:-:S02]  /*18c0*/  ISETP.GT.AND P0, PT, R7, 0x12, PT ;  /* 0x000000120700780c */ /* 0x000fc40003f04270 */
[----:B------:R-:W-:Y:S01]  /*18d0*/  PRMT R15, RZ, 0x7610, R15 ;  /* 0x00007610ff0f7816 */ /* 0x000fe2000000000f */
[----:B0-----:R-:W-:-:S05]  /*18e0*/  IMAD R95, R95, 0x12, RZ ;  /* 0x000000125f5f7824 */ /* 0x001fca00078e02ff */
[----:B------:R-:W-:-:S05]  /*18f0*/  LEA.HI.X.SX32 R95, R95, R4, 0x1, P4 ;  /* 0x000000045f5f7211 */ /* 0x000fca00020f0eff */
[----:B------:R0:W2:Y:S01]  /*1900*/  @P0 LDG.E.U8 R15, desc[UR14][R94.64] ;  /* 0x0000000e5e0f0981 */ /* 0x0000a2000c1e1100 */
[----:B-1----:R-:W-:-:S05]  /*1910*/  IMAD R97, R97, 0x13, RZ ;  /* 0x0000001361617824 */ /* 0x002fca00078e02ff */
[----:B------:R-:W-:Y:S02]  /*1920*/  IADD3 R96, P3, R97, R6, RZ ;  /* 0x0000000661607210 */ /* 0x000fe40007f7e0ff */
[----:B------:R-:W1:Y:S08]  /*1930*/  LDC R97, c[0x0][0x238] ;  /* 0x00008e00ff617b82 */ /* 0x000e700000000800 */
[----:B0-----:R-:W0:Y:S01]  /*1940*/  LDC R95, c[0x0][0x238] ;  /* 0x00008e00ff5f7b82 */ /* 0x001e220000000800 */
[----:B------:R-:W-:-:S02]  /*1950*/  ISETP.GT.AND P2, PT, R7, 0x13, PT ;  /* 0x000000130700780c */ /* 0x000fc40003f44270 */
[----:B------:R-:W-:Y:S01]  /*1960*/  PRMT R20, RZ, 0x7610, R20 ;  /* 0x00007610ff147816 */ /* 0x000fe20000000014 */
[----:B-1----:R-:W-:Y:S02]  /*1970*/  IMAD R97, R97, 0x13, RZ ;  /* 0x0000001361617824 */ /* 0x002fe400078e02ff */
[----:B0-----:R-:W-:-:S03]  /*1980*/  IMAD R95, R95, 0x14, RZ ;  /* 0x000000145f5f7824 */ /* 0x001fc600078e02ff */
[----:B------:R-:W-:Y:S02]  /*1990*/  LEA.HI.X.SX32 R97, R97, R4, 0x1, P3 ;  /* 0x0000000461617211 */ /* 0x000fe400018f0eff */
[----:B------:R-:W-:-:S03]  /*19a0*/  IADD3 R94, P4, R95, R6, RZ ;  /* 0x000000065f5e7210 */ /* 0x000fc60007f9e0ff */
[----:B------:R0:W2:Y:S01]  /*19b0*/  @P2 LDG.E.U8 R20, desc[UR14][R96.64] ;  /* 0x0000000e60142981 */ /* 0x0000a2000c1e1100 */
[----:B------:R-:W1:Y:S08]  /*19c0*/  LDC R95, c[0x0][0x238] ;  /* 0x00008e00ff5f7b82 */ /* 0x000e700000000800 */
[----:B0-----:R-:W0:Y:S01]  /*19d0*/  LDC R97, c[0x0][0x238] ;  /* 0x00008e00ff617b82 */ /* 0x001e220000000800 */
[----:B------:R-:W-:-:S02]  /*19e0*/  ISETP.GT.AND P1, PT, R7, 0x14, PT ;  /* 0x000000140700780c */ /* 0x000fc40003f24270 */
[----:B------:R-:W-:Y:S01]  /*19f0*/  PRMT R9, RZ, 0x7610, R9 ;  /* 0x00007610ff097816 */ /* 0x000fe20000000009 */
[----:B-1----:R-:W-:-:S05]  /*1a00*/  IMAD R95, R95, 0x14, RZ ;  /* 0x000000145f5f7824 */ /* 0x002fca00078e02ff */
[----:B------:R-:W-:Y:S01]  /*1a10*/  LEA.HI.X.SX32 R95, R95, R4, 0x1, P4 ;  /* 0x000000045f5f7211 */ /* 0x000fe200020f0eff */
[----:B0-----:R-:W-:-:S04]  /*1a20*/  IMAD R97, R97, 0x15, RZ ;  /* 0x0000001561617824 */ /* 0x001fc800078e02ff */
[----:B------:R0:W2:Y:S01]  /*1a30*/  @P1 LDG.E.U8 R9, desc[UR14][R94.64] ;  /* 0x0000000e5e091981 */ /* 0x0000a2000c1e1100 */
        /* <DEDUP_REMOVED lines=75> */
[----:B-1----:R-:W-:-:S02]  /*1ef0*/  IMAD R97, R97, 0x1d, RZ ;  /* 0x0000001d61617824 */ /* 0x002fc400078e02ff */
[----:B0-----:R-:W-:-:S03]  /*1f00*/  IMAD R95, R95, 0x1e, RZ ;  /* 0x0000001e5f5f7824 */ /* 0x001fc600078e02ff */
[----:B------:R-:W-:Y:S02]  /*1f10*/  LEA.HI.X.SX32 R97, R97, R4, 0x1, P0 ;  /* 0x0000000461617211 */ /* 0x000fe400000f0eff */
[----:B------:R-:W-:Y:S02]  /*1f20*/  IADD3 R94, P0, R95, R6, RZ ;  /* 0x000000065f5e7210 */ /* 0x000fe40007f1e0ff */
[----:B------:R-:W0:Y:S01]  /*1f30*/  LDC R95, c[0x0][0x238] ;  /* 0x00008e00ff5f7b82 */ /* 0x000e220000000800 */
[C---:B------:R-:W-:Y:S02]  /*1f40*/  ISETP.GT.AND P1, PT, R7.reuse, 0x1d, PT ;  /* 0x0000001d0700780c */ /* 0x040fe40003f24270 */
[----:B------:R-:W-:Y:S02]  /*1f50*/  PRMT R112, RZ, 0x7610, R112 ;  /* 0x00007610ff707816 */ /* 0x000fe40000000070 */
[----:B------:R-:W-:-:S09]  /*1f60*/  ISETP.GT.AND P2, PT, R7, 0x1e, PT ;  /* 0x0000001e0700780c */ /* 0x000fd20003f44270 */
[----:B------:R1:W2:Y:S01]  /*1f70*/  @P1 LDG.E.U8 R112, desc[UR14][R96.64] ;  /* 0x0000000e60701981 */ /* 0x0002a2000c1e1100 */
[----:B0-----:R-:W-:Y:S01]  /*1f80*/  IMAD R95, R95, 0x1e, RZ ;  /* 0x0000001e5f5f7824 */ /* 0x001fe200078e02ff */
[----:B-1----:R-:W-:-:S04]  /*1f90*/  PRMT R97, RZ, 0x7610, R97 ;  /* 0x00007610ff617816 */ /* 0x002fc80000000061 */
[----:B------:R-:W-:-:S05]  /*1fa0*/  LEA.HI.X.SX32 R95, R95, R4, 0x1, P0 ;  /* 0x000000045f5f7211 */ /* 0x000fca00000f0eff */
[----:B------:R0:W2:Y:S02]  /*1fb0*/  @P2 LDG.E.U8 R97, desc[UR14][R94.64] ;  /* 0x0000000e5e612981 */ /* 0x0000a4000c1e1100 */
[----:B0-----:R-:W0:Y:S02]  /*1fc0*/  LDC R95, c[0x0][0x238] ;  /* 0x00008e00ff5f7b82 */ /* 0x001e240000000800 */
[----:B0-----:R-:W-:-:S05]  /*1fd0*/  IMAD R95, R95, 0x1f, RZ ;  /* 0x0000001f5f5f7824 */ /* 0x001fca00078e02ff */
[----:B------:R-:W-:Y:S02]  /*1fe0*/  IADD3 R94, P1, R95, R6, RZ ;  /* 0x000000065f5e7210 */ /* 0x000fe40007f3e0ff */
[----:B------:R-:W0:Y:S01]  /*1ff0*/  LDC R95, c[0x0][0x238] ;  /* 0x00008e00ff5f7b82 */ /* 0x000e220000000800 */
[C---:B------:R-:W-:Y:S02]  /*2000*/  ISETP.GT.AND P2, PT, R7.reuse, 0x1f, PT ;  /* 0x0000001f0700780c */ /* 0x040fe40003f44270 */
[----:B------:R-:W-:Y:S02]  /*2010*/  ISETP.GT.AND P0, PT, R7, RZ, PT ;  /* 0x000000ff0700720c */ /* 0x000fe40003f04270 */
[----:B------:R-:W-:Y:S02]  /*2020*/  PRMT R114, RZ, 0x7610, R114 ;  /* 0x00007610ff727816 */ /* 0x000fe40000000072 */
[----:B------:R-:W-:Y:S01]  /*2030*/  PRMT R116, RZ, 0x7610, R116 ;  /* 0x00007610ff747816 */ /* 0x000fe20000000074 */
[----:B0-----:R-:W-:-:S05]  /*2040*/  IMAD R95, R95, 0x1f, RZ ;  /* 0x0000001f5f5f7824 */ /* 0x001fca00078e02ff */
[----:B------:R-:W-:-:S05]  /*2050*/  LEA.HI.X.SX32 R95, R95, R4, 0x1, P1 ;  /* 0x000000045f5f7211 */ /* 0x000fca00008f0eff */
[----:B------:R0:W2:Y:S02]  /*2060*/  @P2 LDG.E.U8 R114, desc[UR14][R94.64] ;  /* 0x0000000e5e722981 */ /* 0x0000a4000c1e1100 */
[----:B0-----:R-:W-:Y:S02]  /*2070*/  @P0 IMAD.MOV.U32 R94, RZ, RZ, R6 ;  /* 0x000000ffff5e0224 */ /* 0x001fe400078e0006 */
[----:B------:R-:W-:-:S05]  /*2080*/  @P0 IMAD.MOV.U32 R95, RZ, RZ, R4 ;  /* 0x000000ffff5f0224 */ /* 0x000fca00078e0004 */
[----:B------:R0:W2:Y:S02]  /*2090*/  @P0 LDG.E.U8 R116, desc[UR14][R94.64] ;  /* 0x0000000e5e740981 */ /* 0x0000a4000c1e1100 */
[----:B0-----:R-:W0:Y:S01]  /*20a0*/  S2R R95, SR_TID.X ;  /* 0x00000000005f7919 */ /* 0x001e220000002100 */
[----:B------:R-:W-:Y:S02]  /*20b0*/  IADD3 R94, P0, R105, R2, RZ ;  /* 0x00000002695e7210 */ /* 0x000fe40007f1e0ff */
[----:B------:R-:W-:Y:S02]  /*20c0*/  PRMT R96, RZ, 0x7610, R96 ;  /* 0x00007610ff607816 */ /* 0x000fe40000000060 */
[----:B------:R-:W-:Y:S02]  /*20d0*/  PRMT R113, RZ, 0x7610, R113 ;  /* 0x00007610ff717816 */ /* 0x000fe40000000071 */
[----:B0-----:R-:W-:-:S04]  /*20e0*/  LOP3.LUT R95, R95, 0x1f, RZ, 0xc0, !PT ;  /* 0x0000001f5f5f7812 */ /* 0x001fc800078ec0ff */
[----:B------:R-:W-:Y:S01]  /*20f0*/  ISETP.GE.AND P1, PT, R95, R7, PT ;  /* 0x000000075f00720c */ /* 0x000fe20003f26270 */
[----:B------:R-:W-:Y:S01]  /*2100*/  IMAD.X R95, R118, 0x1, R3, P0 ;  /* 0x00000001765f7824 */ /* 0x000fe200000e0603 */
[----:B------:R-:W-:Y:S01]  /*2110*/  BAR.SYNC.DEFER_BLOCKING 0x0 ;  /* 0x0000000000007b1d */ /* 0x000fe20000010000 */
[----:B------:R-:W-:-:S10]  /*2120*/  PRMT R115, RZ, 0x7610, R115 ;  /* 0x00007610ff737816 */ /* 0x000fd40000000073 */
[----:B------:R0:W2:Y:S02]  /*2130*/  @!P1 LDG.E.U8 R96, desc[UR14][R94.64] ;  /* 0x0000000e5e609981 */ /* 0x0000a4000c1e1100 */
[----:B0-----:R-:W-:-:S05]  /*2140*/  IADD3 R94, P0, R104, R2, RZ ;  /* 0x00000002685e7210 */ /* 0x001fca0007f1e0ff */
[----:B------:R-:W-:-:S05]  /*2150*/  IMAD.X R95, R110, 0x1, R3, P0 ;  /* 0x000000016e5f7824 */ /* 0x000fca00000e0603 */
[----:B------:R0:W2:Y:S02]  /*2160*/  @!P1 LDG.E.U8 R113, desc[UR14][R94.64] ;  /* 0x0000000e5e719981 */ /* 0x0000a4000c1e1100 */
[----:B0-----:R-:W-:-:S05]  /*2170*/  IADD3 R94, P0, R101, R2, RZ ;  /* 0x00000002655e7210 */ /* 0x001fca0007f1e0ff */
[----:B------:R-:W-:-:S05]  /*2180*/  IMAD.X R95, R109, 0x1, R3, P0 ;  /* 0x000000016d5f7824 */ /* 0x000fca00000e0603 */
[----:B------:R0:W2:Y:S01]  /*2190*/  @!P1 LDG.E.U8 R115, desc[UR14][R94.64] ;  /* 0x0000000e5e739981 */ /* 0x0000a2000c1e1100 */
[----:B------:R-:W-:Y:S02]  /*21a0*/  PRMT R117, RZ, 0x7610, R117 ;  /* 0x00007610ff757816 */ /* 0x000fe40000000075 */
[----:B0-----:R-:W-:-:S05]  /*21b0*/  IADD3 R94, P0, R108, R2, RZ ;  /* 0x000000026c5e7210 */ /* 0x001fca0007f1e0ff */
[----:B------:R-:W-:-:S05]  /*21c0*/  IMAD.X R95, R119, 0x1, R3, P0 ;  /* 0x00000001775f7824 */ /* 0x000fca00000e0603 */
[----:B------:R0:W2:Y:S01]  /*21d0*/  @!P1 LDG.E.U8 R117, desc[UR14][R94.64] ;  /* 0x0000000e5e759981 */ /* 0x0000a2000c1e1100 */
[----:B-----5:R-:W-:Y:S02]  /*21e0*/  LOP3.LUT R12, R12, 0xffff, RZ, 0xc0, !PT ;  /* 0x0000ffff0c0c7812 */ /* 0x020fe400078ec0ff */
[----:B---3--:R-:W-:Y:S02]  /*21f0*/  LOP3.LUT R22, R22, 0xffff, RZ, 0xc0, !PT ;  /* 0x0000ffff16167812 */ /* 0x008fe400078ec0ff */
[----:B----4-:R-:W-:Y:S02]  /*2200*/  LOP3.LUT R16, R16, 0xffff, RZ, 0xc0, !PT ;  /* 0x0000ffff10107812 */ /* 0x010fe400078ec0ff */
[----:B--2---:R-:W-:Y:S02]  /*2210*/  LOP3.LUT R21, R21, 0xffff, RZ, 0xc0, !PT ;  /* 0x0000ffff15157812 */ /* 0x004fe400078ec0ff */
[----:B------:R-:W-:Y:S02]  /*2220*/  LOP3.LUT R9, R9, 0xffff, RZ, 0xc0, !PT ;  /* 0x0000ffff09097812 */ /* 0x000fe400078ec0ff */
[----:B------:R-:W-:-:S02]  /*2230*/  LOP3.LUT R19, R19, 0xffff, RZ, 0xc0, !PT ;  /* 0x0000ffff13137812 */ /* 0x000fc400078ec0ff */
[----:B------:R-:W-:Y:S02]  /*2240*/  LOP3.LUT R11, R11, 0xffff, RZ, 0xc0, !PT ;  /* 0x0000ffff0b0b7812 */ /* 0x000fe400078ec0ff */
[----:B------:R-:W-:Y:S02]  /*2250*/  LOP3.LUT R23, R23, 0xffff, RZ, 0xc0, !PT ;  /* 0x0000ffff17177812 */ /* 0x000fe400078ec0ff */
[----:B------:R-:W-:Y:S02]  /*2260*/  LOP3.LUT R93, R93, 0xffff, RZ, 0xc0, !PT ;  /* 0x0000ffff5d5d7812 */ /* 0x000fe400078ec0ff */
[----:B------:R-:W-:Y:S02]  /*2270*/  LOP3.LUT R92, R92, 0xffff, RZ, 0xc0, !PT ;  /* 0x0000ffff5c5c7812 */ /* 0x000fe400078ec0ff */
        /* <DEDUP_REMOVED lines=8> */
[----:B------:R-:W-:Y:S02]  /*2300*/  PRMT R12, R12, 0x3340, R22 ;  /* 0x000033400c0c7816 */ /* 0x000fe40000000016 */
[----:B------:R-:W-:Y:S02]  /*2310*/  PRMT R16, R16, 0x3340, R21 ;  /* 0x0000334010107816 */ /* 0x000fe40000000015 */
[----:B------:R-:W-:Y:S02]  /*2320*/  PRMT R9, R9, 0x3340, R19 ;  /* 0x0000334009097816 */ /* 0x000fe40000000013 */
        /* <DEDUP_REMOVED lines=11> */
[----:B------:R-:W-:Y:S02]  /*23e0*/  PRMT R11, R11, 0x3340, R23 ;  /* 0x000033400b0b7816 */ /* 0x000fe40000000017 */
[----:B------:R-:W-:Y:S02]  /*23f0*/  PRMT R92, R93, 0x3340, R92 ;  /* 0x000033405d5c7816 */ /* 0x000fe4000000005c */
[----:B------:R-:W-:Y:S02]  /*2400*/  PRMT R10, R10, 0x3340, R91 ;  /* 0x000033400a0a7816 */ /* 0x000fe4000000005b */
[----:B------:R-:W-:-:S02]  /*2410*/  PRMT R18, R18, 0x3340, R90 ;  /* 0x0000334012127816 */ /* 0x000fc4000000005a */
[----:B------:R-:W-:Y:S02]  /*2420*/  PRMT R14, R14, 0x3340, R89 ;  /* 0x000033400e0e7816 */ /* 0x000fe40000000059 */
[----:B------:R-:W-:Y:S02]  /*2430*/  LOP3.LUT R21, R97, 0xffff, RZ, 0xc0, !PT ;  /* 0x0000ffff61157812 */ /* 0x000fe400078ec0ff */
[----:B------:R-:W-:Y:S02]  /*2440*/  PRMT R17, R17, 0x3340, R88 ;  /* 0x0000334011117816 */ /* 0x000fe40000000058 */
[----:B------:R-:W-:Y:S02]  /*2450*/  PRMT R20, R15, 0x3340, R20 ;  /* 0x000033400f147816 */ /* 0x000fe40000000014 */
[----:B------:R-:W-:Y:S02]  /*2460*/  PRMT R98, R98, 0x3340, R99 ;  /* 0x0000334062627816 */ /* 0x000fe40000000063 */
[----:B------:R-:W-:-:S02]  /*2470*/  PRMT R102, R102, 0x3340, R103 ;  /* 0x0000334066667816 */ /* 0x000fc40000000067 */
[----:B------:R-:W-:Y:S02]  /*2480*/  PRMT R22, R22, 0x3340, R107 ;  /* 0x0000334016167816 */ /* 0x000fe4000000006b */
[----:B------:R-:W-:Y:S02]  /*2490*/  PRMT R19, R19, 0x3340, R112 ;  /* 0x0000334013137816 */ /* 0x000fe40000000070 */
[----:B------:R-:W-:Y:S02]  /*24a0*/  PRMT R15, R11, 0x5410, R12 ;  /* 0x000054100b0f7816 */ /* 0x000fe4000000000c */
[----:B------:R-:W-:Y:S02]  /*24b0*/  PRMT R14, R14, 0x5410, R17 ;  /* 0x000054100e0e7816 */ /* 0x000fe40000000011 */
[----:B------:R-:W-:Y:S02]  /*24c0*/  PRMT R16, R16, 0x5410, R20 ;  /* 0x0000541010107816 */ /* 0x000fe40000000014 */
[----:B------:R-:W-:-:S02]  /*24d0*/  PRMT R17, R9, 0x5410, R98 ;  /* 0x0000541009117816 */ /* 0x000fc40000000062 */
[----:B0-----:R-:W-:Y:S01]  /*24e0*/  LOP3.LUT R95, R100, 0x10, RZ, 0x3c, !PT ;  /* 0x00000010645f7812 */ /* 0x001fe200078e3cff */
[----:B------:R-:W-:Y:S01]  /*24f0*/  USHF.L.U32 UR4, UR13, 0x5, URZ ;  /* 0x000000050d047899 */ /* 0x000fe2000800063f */
[----:B------:R-:W-:-:S04]  /*2500*/  LOP3.LUT R114, R114, 0xffff, RZ, 0xc0, !PT ;  /* 0x0000ffff72727812 */ /* 0x000fc800078ec0ff */
[----:B------:R-:W-:-:S04]  /*2510*/  PRMT R21, R21, 0x3340, R114 ;  /* 0x0000334015157816 */ /* 0x000fc80000000072 */
[----:B------:R-:W-:Y:S02]  /*2520*/  PRMT R19, R19, 0x5410, R21 ;  /* 0x0000541013137816 */ /* 0x000fe40000000015 */
[----:B------:R-:W-:-:S04]  /*2530*/  LOP3.LUT R116, R116, 0xffff, RZ, 0xc0, !PT ;  /* 0x0000ffff74747812 */ /* 0x000fc800078ec0ff */
[----:B------:R-:W-:Y:S02]  /*2540*/  PRMT R116, R116, 0x3340, R13 ;  /* 0x0000334074747816 */ /* 0x000fe4000000000d */
[----:B------:R-:W-:Y:S02]  /*2550*/  PRMT R13, R10, 0x5410, R18 ;  /* 0x000054100a0d7816 */ /* 0x000fe40000000012 */
[----:B------:R-:W-:Y:S02]  /*2560*/  PRMT R12, R116, 0x5410, R92 ;  /* 0x00005410740c7816 */ /* 0x000fe4000000005c */
[----:B------:R-:W-:-:S03]  /*2570*/  PRMT R18, R102, 0x5410, R22 ;  /* 0x0000541066127816 */ /* 0x000fc60000000016 */
[----:B------:R0:W-:Y:S04]  /*2580*/  STS.128 [R100+UR12], R12 ;  /* 0x0000000c64007988 */ /* 0x0001e80008000c0c */
[----:B------:R0:W-:Y:S01]  /*2590*/  STS.128 [R95+UR12], R16 ;  /* 0x000000105f007988 */ /* 0x0001e20008000c0c */
[----:B------:R-:W-:-:S04]  /*25a0*/  ULOP3.LUT UR4, UR4, 0x180, URZ, 0xc0, !UPT ;  /* 0x0000018004047892 */ /* 0x000fc8000f8ec03f */
[----:B------:R-:W-:Y:S01]  /*25b0*/  ULEA.HI UR4, UR12, UR4, URZ, 0x1c ;  /* 0x000000040c047291 */ /* 0x000fe2000f8fe03f */
[----:B------:R-:W-:-:S03]  /*25c0*/  UMOV UR8, 0xfffffe00 ;  /* 0xfffffe0000087882 */ /* 0x000fc60000000000 */
[----:B------:R-:W-:Y:S01]  /*25d0*/  ULOP3.LUT UR4, UR4, 0x3fff, URZ, 0xc0, !UPT ;  /* 0x00003fff04047892 */ /* 0x000fe2000f8ec03f */
[----:B------:R0:W-:Y:S04]  /*25e0*/  STS.U8 [R0+UR12+0x4400], R96 ;  /* 0x0044006000007988 */ /* 0x0001e8000800000c */
[----:B------:R0:W-:Y:S04]  /*25f0*/  STS.U8 [R0+UR12+0x4200], R113 ;  /* 0x0042007100007988 */ /* 0x0001e8000800000c */
[----:B------:R0:W-:Y:S04]  /*2600*/  STS.U8 [R0+UR12+0x4000], R115 ;  /* 0x0040007300007988 */ /* 0x0001e8000800000c */
[----:B------:R0:W-:Y:S01]  /*2610*/  STS.U8 [R0+UR12+0x4600], R117 ;  /* 0x0046007500007988 */ /* 0x0001e2000800000c */
[----:B------:R1:W-:Y:S06]  /*2620*/  MEMBAR.ALL.CTA ;  /* 0x0000000000007992 */ /* 0x0003ec0000008000 */
[----:B-1----:R-:W1:Y:S01]  /*2630*/  FENCE.VIEW.ASYNC.S ;  /* 0x00000000000073c6 */ /* 0x002e620000000000 */
[----:B------:R-:W-:Y:S01]  /*2640*/  UMOV UR9, 0x3fffffef ;  /* 0x3fffffef00097882 */ /* 0x000fe20000000000 */
[----:B------:R-:W-:Y:S01]  /*2650*/  UMOV UR5, URZ ;  /* 0x0000003f00057c82 */ /* 0x000fe20008000000 */
[----:B-1----:R-:W-:Y:S01]  /*2660*/  BAR.SYNC.DEFER_BLOCKING 0x0 ;  /* 0x0000000000007b1d */ /* 0x002fe20000010000 */
[----:B------:R-:W-:-:S05]  /*2670*/  UIADD3.64 UR8, UR4, -UR8, URZ ;  /* 0x8000000804087297 */ /* 0x000fca000fffe03f */
[----:B------:R-:W-:Y:S01]  /*2680*/  UMOV UR5, 0xc0000010 ;  /* 0xc000001000057882 */ /* 0x000fe20000000000 */
[----:B------:R-:W-:Y:S01]  /*2690*/  UMOV UR10, UR6 ;  /* 0x00000006000a7c82 */ /* 0x000fe20008000000 */
[----:B------:R-:W-:Y:S01]  /*26a0*/  UMOV UR11, UR7 ;  /* 0x00000007000b7c82 */ /* 0x000fe20008000000 */
[----:B------:R-:W-:-:S06]  /*26b0*/  WARPGROUP.ARRIVE ;  /* 0x00000000000079c5 */ /* 0x000fcc0000000000 */
[----:B------:R-:W-:Y:S04]  /*26c0*/  QGMMA.64x64x32.F32.E4M3.E4M3 R56, gdesc[UR4], R56 ;  /* 0x00e00000043879f3 */ /* 0x000fe80008700838 */
[----:B------:R-:W-:Y:S01]  /*26d0*/  QGMMA.64x64x32.F32.E4M3.E4M3 R24, gdesc[UR8], R24, gsb0 ;  /* 0x00e00000081879f3 */ /* 0x000fe20008000818 */
[----:B------:R-:W-:-:S05]  /*26e0*/  VIADD R5, R5, 0xffffffff ;  /* 0xffffffff05057836 */ /* 0x000fca0000000000 */
[----:B------:R-:W-:Y:S02]  /*26f0*/  ISETP.NE.U32.AND P0, PT, R5, RZ, PT ;  /* 0x000000ff0500720c */ /* 0x000fe40003f05070 */
[C---:B------:R-:W-:Y:S02]  /*2700*/  IADD3 R2, P2, R122.reuse, R2, RZ ;  /* 0x000000027a027210 */ /* 0x040fe40007f5e0ff */
[----:B------:R-:W-:Y:S01]  /*2710*/  IADD3 R6, P1, R121, R6, RZ ;  /* 0x0000000679067210 */ /* 0x000fe20007f3e0ff */
[----:B------:R-:W-:Y:S01]  /*2720*/  VIADD R7, R7, 0xffffffe0 ;  /* 0xffffffe007077836 */ /* 0x000fe20000000000 */
[----:B------:R-:W-:Y:S02]  /*2730*/  LEA.HI.X.SX32 R3, R122, R3, 0x1, P2 ;  /* 0x000000037a037211 */ /* 0x000fe400010f0eff */
[----:B------:R-:W-:Y:S01]  /*2740*/  LEA.HI.X.SX32 R4, R121, R4, 0x1, P1 ;  /* 0x0000000479047211 */ /* 0x000fe200008f0eff */
[----:B------:R-:W-:-:S04]  /*2750*/  WARPGROUP.DEPBAR.LE gsb0, 0x0 ;  /* 0x00008000000079c5 */ /* 0x000fc80000010000 */
[----:B0-----:R-:W-:Y:S05]  /*2760*/  @P0 BRA `(.L_x_1) ;  /* 0xffffffe800740947 */ /* 0x001fea000383ffff */
.L_x_0:
[----:B------:R-:W0:Y:S01]  /*2770*/  S2R R9, SR_TID.X ;  /* 0x0000000000097919 */ /* 0x000e220000002100 */
[----:B------:R-:W-:Y:S01]  /*2780*/  F2FP.SATFINITE.E4M3.F32.PACK_AB_MERGE_C R4, R57, R56, RZ ;  /* 0x000000383904723e */ /* 0x000fe200048070ff */
[----:B------:R-:W-:Y:S01]  /*2790*/  ULDC.64 UR6, c[0x0][0x228] ;  /* 0x00008a0000067ab9 */ /* 0x000fe20000000a00 */
[----:B------:R-:W-:Y:S01]  /*27a0*/  F2FP.SATFINITE.E4M3.F32.PACK_AB_MERGE_C R5, R59, R58, RZ ;  /* 0x0000003a3b05723e */ /* 0x000fe200048070ff */
[----:B------:R-:W1:Y:S01]  /*27b0*/  S2R R10, SR_TID.X ;  /* 0x00000000000a7919 */ /* 0x000e620000002100 */
[----:B------:R-:W-:Y:S01]  /*27c0*/  F2FP.SATFINITE.E4M3.F32.PACK_AB_MERGE_C R61, R61, R60, RZ ;  /* 0x0000003c3d3d723e */ /* 0x000fe200048070ff */
[----:B------:R-:W-:Y:S01]  /*27d0*/  ULDC UR4, c[0x0][0x244] ;  /* 0x0000910000047ab9 */ /* 0x000fe20000000800 */
[----:B------:R-:W-:Y:S02]  /*27e0*/  F2FP.SATFINITE.E4M3.F32.PACK_AB_MERGE_C R62, R63, R62, RZ ;  /* 0x0000003e3f3e723e */ /* 0x000fe400048070ff */
[----:B------:R-:W-:Y:S02]  /*27f0*/  F2FP.SATFINITE.E4M3.F32.PACK_AB_MERGE_C R6, R25, R24, RZ ;  /* 0x000000181906723e */ /* 0x000fe400048070ff */
[----:B------:R-:W-:-:S02]  /*2800*/  F2FP.SATFINITE.E4M3.F32.PACK_AB_MERGE_C R7, R27, R26, RZ ;  /* 0x0000001a1b07723e */ /* 0x000fc400048070ff */
[----:B------:R-:W-:Y:S02]  /*2810*/  F2FP.SATFINITE.E4M3.F32.PACK_AB_MERGE_C R29, R29, R28, RZ ;  /* 0x0000001c1d1d723e */ /* 0x000fe400048070ff */
[----:B------:R-:W-:Y:S02]  /*2820*/  F2FP.SATFINITE.E4M3.F32.PACK_AB_MERGE_C R30, R31, R30, RZ ;  /* 0x0000001e1f1e723e */ /* 0x000fe400048070ff */
[----:B------:R-:W-:Y:S02]  /*2830*/  PRMT R4, R4, 0x5410, R61 ;  /* 0x0000541004047816 */ /* 0x000fe4000000003d */
[----:B------:R-:W-:Y:S02]  /*2840*/  PRMT R5, R5, 0x5410, R62 ;  /* 0x0000541005057816 */ /* 0x000fe4000000003e */
[----:B------:R-:W-:Y:S02]  /*2850*/  PRMT R6, R6, 0x5410, R29 ;  /* 0x0000541006067816 */ /* 0x000fe4000000001d */
[----:B------:R-:W-:-:S02]  /*2860*/  PRMT R7, R7, 0x5410, R30 ;  /* 0x0000541007077816 */ /* 0x000fc4000000001e */
[----:B------:R-:W-:Y:S02]  /*2870*/  F2FP.SATFINITE.E4M3.F32.PACK_AB_MERGE_C R66, R67, R66, RZ ;  /* 0x000000424342723e */ /* 0x000fe400048070ff */
[----:B------:R-:W-:Y:S02]  /*2880*/  F2FP.SATFINITE.E4M3.F32.PACK_AB_MERGE_C R71, R71, R70, RZ ;  /* 0x000000464747723e */ /* 0x000fe400048070ff */
[----:B------:R-:W-:Y:S02]  /*2890*/  F2FP.SATFINITE.E4M3.F32.PACK_AB_MERGE_C R64, R65, R64, RZ ;  /* 0x000000404140723e */ /* 0x000fe400048070ff */
[----:B------:R-:W-:Y:S01]  /*28a0*/  F2FP.SATFINITE.E4M3.F32.PACK_AB_MERGE_C R69, R69, R68, RZ ;  /* 0x000000444545723e */ /* 0x000fe200048070ff */
[----:B0-----:R-:W-:Y:S01]  /*28b0*/  IMAD.SHL.U32 R0, R9, 0x10, RZ ;  /* 0x0000001009007824 */ /* 0x001fe200078e00ff */
[----:B------:R-:W-:Y:S01]  /*28c0*/  F2FP.SATFINITE.E4M3.F32.PACK_AB_MERGE_C R32, R33, R32, RZ ;  /* 0x000000202120723e */ /* 0x000fe200048070ff */
[C---:B------:R-:W-:Y:S01]  /*28d0*/  IMAD.SHL.U32 R2, R9.reuse, 0x100, RZ ;  /* 0x0000010009027824 */ /* 0x040fe200078e00ff */
[----:B------:R-:W-:-:S02]  /*28e0*/  LOP3.LUT R9, R9, 0x1ff, RZ, 0xc0, !PT ;  /* 0x000001ff09097812 */ /* 0x000fc400078ec0ff */
[----:B------:R-:W-:Y:S02]  /*28f0*/  LOP3.LUT R0, R0, 0xf0, RZ, 0xc0, !PT ;  /* 0x000000f000007812 */ /* 0x000fe400078ec0ff */
[----:B------:R-:W-:Y:S01]  /*2900*/  LOP3.LUT R3, R2, 0x1000, RZ, 0xc0, !PT ;  /* 0x0000100002037812 */ /* 0x000fe200078ec0ff */
[----:B------:R-:W-:Y:S01]  /*2910*/  VIADD R2, R8, 0x3 ;  /* 0x0000000308027836 */ /* 0x000fe20000000000 */
[----:B-1----:R-:W-:Y:S02]  /*2920*/  LOP3.LUT R10, R10, 0x1e0, RZ, 0xc0, !PT ;  /* 0x000001e00a0a7812 */ /* 0x002fe400078ec0ff */
[----:B------:R-:W-:Y:S02]  /*2930*/  IADD3 R0, R3, UR12, R0 ;  /* 0x0000000c03007c10 */ /* 0x000fe4000fffe000 */
[----:B------:R-:W-:Y:S01]  /*2940*/  LEA R3, R9, UR12, 0x4 ;  /* 0x0000000c09037c11 */ /* 0x000fe2000f8e20ff */
[----:B------:R-:W-:Y:S01]  /*2950*/  BAR.SYNC.DEFER_BLOCKING 0x0 ;  /* 0x0000000000007b1d */ /* 0x000fe20000010000 */
[----:B------:R-:W-:Y:S01]  /*2960*/  F2FP.SATFINITE.E4M3.F32.PACK_AB_MERGE_C R34, R35, R34, RZ ;  /* 0x000000222322723e */ /* 0x000fe200048070ff */
[----:B------:R-:W-:Y:S01]  /*2970*/  IMAD R22, R10, 0x8, R0 ;  /* 0x000000080a167824 */ /* 0x000fe200078e0200 */
[----:B------:R-:W-:Y:S01]  /*2980*/  F2FP.SATFINITE.E4M3.F32.PACK_AB_MERGE_C R37, R37, R36, RZ ;  /* 0x000000242525723e */ /* 0x000fe200048070ff */
[C---:B------:R-:W-:Y:S01]  /*2990*/  VIADD R0, R8.reuse, 0x4 ;  /* 0x0000000408007836 */ /* 0x040fe20000000000 */
[----:B------:R-:W-:Y:S01]  /*29a0*/  F2FP.SATFINITE.E4M3.F32.PACK_AB_MERGE_C R39, R39, R38, RZ ;  /* 0x000000262727723e */ /* 0x000fe200048070ff */
[----:B------:R-:W-:Y:S01]  /*29b0*/  VIADD R10, R8, 0x1 ;  /* 0x00000001080a7836 */ /* 0x000fe20000000000 */
[----:B------:R-:W-:Y:S01]  /*29c0*/  PRMT R65, R66, 0x5410, R71 ;  /* 0x0000541042417816 */ /* 0x000fe20000000047 */
[----:B------:R-:W-:Y:S01]  /*29d0*/  VIADD R9, R8, 0x2 ;  /* 0x0000000208097836 */ /* 0x000fe20000000000 */
[----:B------:R-:W-:-:S02]  /*29e0*/  PRMT R64, R64, 0x5410, R69 ;  /* 0x0000541040407816 */ /* 0x000fc40000000045 */
[----:B------:R-:W-:Y:S02]  /*29f0*/  PRMT R66, R32, 0x5410, R37 ;  /* 0x0000541020427816 */ /* 0x000fe40000000025 */
[----:B------:R-:W-:Y:S02]  /*2a00*/  PRMT R67, R34, 0x5410, R39 ;  /* 0x0000541022437816 */ /* 0x000fe40000000027 */
[----:B------:R-:W-:Y:S02]  /*2a10*/  F2FP.SATFINITE.E4M3.F32.PACK_AB_MERGE_C R74, R75, R74, RZ ;  /* 0x0000004a4b4a723e */ /* 0x000fe400048070ff */
[----:B------:R-:W-:Y:S02]  /*2a20*/  F2FP.SATFINITE.E4M3.F32.PACK_AB_MERGE_C R79, R79, R78, RZ ;  /* 0x0000004e4f4f723e */ /* 0x000fe400048070ff */
[----:B------:R-:W-:Y:S02]  /*2a30*/  F2FP.SATFINITE.E4M3.F32.PACK_AB_MERGE_C R72, R73, R72, RZ ;  /* 0x000000484948723e */ /* 0x000fe400048070ff */
[----:B------:R-:W-:-:S02]  /*2a40*/  F2FP.SATFINITE.E4M3.F32.PACK_AB_MERGE_C R77, R77, R76, RZ ;  /* 0x0000004c4d4d723e */ /* 0x000fc400048070ff */
[----:B------:R-:W-:Y:S01]  /*2a50*/  F2FP.SATFINITE.E4M3.F32.PACK_AB_MERGE_C R40, R41, R40, RZ ;  /* 0x000000282928723e */ /* 0x000fe200048070ff */
[----:B------:R0:W-:Y:S01]  /*2a60*/  STSM.16.M88.4 [R22], R4 ;  /* 0x0000000416007844 */ /* 0x0001e20000000200 */
[----:B------:R-:W-:Y:S02]  /*2a70*/  F2FP.SATFINITE.E4M3.F32.PACK_AB_MERGE_C R42, R43, R42, RZ ;  /* 0x0000002a2b2a723e */ /* 0x000fe400048070ff */
[----:B------:R-:W-:Y:S01]  /*2a80*/  F2FP.SATFINITE.E4M3.F32.PACK_AB_MERGE_C R45, R45, R44, RZ ;  /* 0x0000002c2d2d723e */ /* 0x000fe200048070ff */
[----:B------:R-:W-:Y:S01]  /*2a90*/  BAR.SYNC.DEFER_BLOCKING 0x0 ;  /* 0x0000000000007b1d */ /* 0x000fe20000010000 */
[----:B------:R-:W-:Y:S02]  /*2aa0*/  F2FP.SATFINITE.E4M3.F32.PACK_AB_MERGE_C R47, R47, R46, RZ ;  /* 0x0000002e2f2f723e */ /* 0x000fe400048070ff */
[----:B------:R-:W-:Y:S02]  /*2ab0*/  PRMT R73, R74, 0x5410, R79 ;  /* 0x000054104a497816 */ /* 0x000fe4000000004f */
[----:B------:R-:W-:-:S02]  /*2ac0*/  PRMT R72, R72, 0x5410, R77 ;  /* 0x0000541048487816 */ /* 0x000fc4000000004d */
[----:B------:R-:W-:Y:S02]  /*2ad0*/  PRMT R74, R40, 0x5410, R45 ;  /* 0x00005410284a7816 */ /* 0x000fe4000000002d */
[----:B------:R-:W-:Y:S02]  /*2ae0*/  PRMT R75, R42, 0x5410, R47 ;  /* 0x000054102a4b7816 */ /* 0x000fe4000000002f */
[----:B------:R-:W-:Y:S01]  /*2af0*/  ISETP.GE.AND P0, PT, R120, UR6, PT ;  /* 0x0000000678007c0c */ /* 0x000fe2000bf06270 */
[----:B------:R-:W-:Y:S01]  /*2b00*/  ULDC UR6, c[0x0][0x248] ;  /* 0x0000920000067ab9 */ /* 0x000fe20000000800 */
[----:B------:R-:W-:Y:S01]  /*2b10*/  F2FP.SATFINITE.E4M3.F32.PACK_AB_MERGE_C R82, R83, R82, RZ ;  /* 0x000000525352723e */ /* 0x000fe200048070ff */
[----:B0-----:R-:W-:Y:S01]  /*2b20*/  IMAD R5, R8, UR6, RZ ;  /* 0x0000000608057c24 */ /* 0x001fe2000f8e02ff */
[----:B------:R-:W-:Y:S01]  /*2b30*/  ISETP.LT.AND P4, PT, R0, UR7, !P0 ;  /* 0x0000000700007c0c */ /* 0x000fe2000c781270 */
[----:B------:R-:W-:Y:S01]  /*2b40*/  IMAD R0, R120, UR4, RZ ;  /* 0x0000000478007c24 */ /* 0x000fe2000f8e02ff */
[----:B------:R-:W-:Y:S01]  /*2b50*/  ULDC.64 UR4, c[0x0][0x220] ;  /* 0x0000880000047ab9 */ /* 0x000fe20000000a00 */
[----:B------:R-:W-:Y:S01]  /*2b60*/  ISETP.LT.AND P5, PT, R2, UR7, !P0 ;  /* 0x0000000702007c0c */ /* 0x000fe2000c7a1270 */
[----:B------:R-:W-:Y:S01]  /*2b70*/  VIADD R23, R5, UR6 ;  /* 0x0000000605177c36 */ /* 0x000fe20008000000 */
[----:B------:R-:W-:-:S02]  /*2b80*/  ISETP.LT.AND P2, PT, R10, UR7, !P0 ;  /* 0x000000070a007c0c */ /* 0x000fc4000c741270 */
[C---:B------:R-:W-:Y:S01]  /*2b90*/  IADD3 R2, P3, R0.reuse, UR4, RZ ;  /* 0x0000000400027c10 */ /* 0x040fe2000ff7e0ff */
[----:B------:R-:W0:Y:S01]  /*2ba0*/  LDS.128 R16, [R3] ;  /* 0x0000000003107984 */ /* 0x000e220000000c00 */
[----:B------:R-:W-:Y:S02]  /*2bb0*/  F2FP.SATFINITE.E4M3.F32.PACK_AB_MERGE_C R87, R87, R86, RZ ;  /* 0x000000565757723e */ /* 0x000fe400048070ff */
[----:B------:R-:W-:Y:S01]  /*2bc0*/  LEA.HI.X.SX32 R0, R0, UR5, 0x1, P3 ;  /* 0x0000000500007c11 */ /* 0x000fe200098f0eff */
[----:B------:R-:W-:Y:S01]  /*2bd0*/  BAR.SYNC.DEFER_BLOCKING 0x0 ;  /* 0x0000000000007b1d */ /* 0x000fe20000010000 */
[----:B------:R-:W-:Y:S02]  /*2be0*/  IADD3 R10, P6, R5, R2, RZ ;  /* 0x00000002050a7210 */ /* 0x000fe40007fde0ff */
[----:B------:R-:W-:Y:S02]  /*2bf0*/  F2FP.SATFINITE.E4M3.F32.PACK_AB_MERGE_C R80, R81, R80, RZ ;  /* 0x000000505150723e */ /* 0x000fe400048070ff */
[----:B------:R-:W-:-:S02]  /*2c00*/  LEA.HI.X.SX32 R11, R5, R0, 0x1, P6 ;  /* 0x00000000050b7211 */ /* 0x000fc400030f0eff */
[----:B------:R-:W-:Y:S02]  /*2c10*/  F2FP.SATFINITE.E4M3.F32.PACK_AB_MERGE_C R85, R85, R84, RZ ;  /* 0x000000545555723e */ /* 0x000fe400048070ff */
[----:B------:R-:W-:Y:S02]  /*2c20*/  F2FP.SATFINITE.E4M3.F32.PACK_AB_MERGE_C R48, R49, R48, RZ ;  /* 0x000000303130723e */ /* 0x000fe400048070ff */
[----:B------:R-:W-:Y:S02]  /*2c30*/  F2FP.SATFINITE.E4M3.F32.PACK_AB_MERGE_C R50, R51, R50, RZ ;  /* 0x000000323332723e */ /* 0x000fe400048070ff */
[----:B------:R-:W-:Y:S02]  /*2c40*/  F2FP.SATFINITE.E4M3.F32.PACK_AB_MERGE_C R53, R53, R52, RZ ;  /* 0x000000343535723e */ /* 0x000fe400048070ff */
[----:B------:R-:W-:Y:S02]  /*2c50*/  F2FP.SATFINITE.E4M3.F32.PACK_AB_MERGE_C R55, R55, R54, RZ ;  /* 0x000000363737723e */ /* 0x000fe400048070ff */
[----:B------:R-:W-:-:S02]  /*2c60*/  PRMT R81, R82, 0x5410, R87 ;  /* 0x0000541052517816 */ /* 0x000fc40000000057 */
[----:B------:R-:W-:Y:S02]  /*2c70*/  PRMT R80, R80, 0x5410, R85 ;  /* 0x0000541050507816 */ /* 0x000fe40000000055 */
[----:B------:R-:W-:Y:S02]  /*2c80*/  PRMT R82, R48, 0x5410, R53 ;  /* 0x0000541030527816 */ /* 0x000fe40000000035 */
[----:B------:R-:W-:Y:S01]  /*2c90*/  PRMT R83, R50, 0x5410, R55 ;  /* 0x0000541032537816 */ /* 0x000fe20000000037 */
[----:B------:R-:W-:Y:S01]  /*2ca0*/  STSM.16.M88.4 [R22], R64 ;  /* 0x0000004016007844 */ /* 0x000fe20000000200 */
[C---:B------:R-:W-:Y:S02]  /*2cb0*/  IADD3 R20, P6, R23.reuse, R2, RZ ;  /* 0x0000000217147210 */ /* 0x040fe40007fde0ff */
[C---:B------:R-:W-:Y:S01]  /*2cc0*/  ISETP.LT.AND P3, PT, R8.reuse, UR7, !P0 ;  /* 0x0000000708007c0c */ /* 0x040fe2000c761270 */
[----:B------:R-:W-:Y:S01]  /*2cd0*/  BAR.SYNC.DEFER_BLOCKING 0x0 ;  /* 0x0000000000007b1d */ /* 0x000fe20000010000 */
[C---:B------:R-:W-:Y:S01]  /*2ce0*/  LEA.HI.X.SX32 R21, R23.reuse, R0, 0x1, P6 ;  /* 0x0000000017157211 */ /* 0x040fe200030f0eff */
[----:B------:R-:W-:Y:S01]  /*2cf0*/  VIADD R23, R23, UR6 ;  /* 0x0000000617177c36 */ /* 0x000fe20008000000 */
[----:B------:R-:W-:Y:S01]  /*2d00*/  ISETP.LT.AND P1, PT, R9, UR7, !P0 ;  /* 0x0000000709007c0c */ /* 0x000fe2000c721270 */
[----:B------:R-:W-:-:S02]  /*2d10*/  VIADD R9, R8, 0x5 ;  /* 0x0000000508097836 */ /* 0x000fc40000000000 */
[----:B------:R-:W-:Y:S01]  /*2d20*/  VIADD R25, R23, UR6 ;  /* 0x0000000617197c36 */ /* 0x000fe20008000000 */
[C---:B0-----:R-:W-:Y:S02]  /*2d30*/  PRMT R27, R16.reuse, 0x7770, RZ ;  /* 0x00007770101b7816 */ /* 0x041fe400000000ff */
[----:B------:R-:W-:Y:S02]  /*2d40*/  PRMT R29, R16, 0x7771, RZ ;  /* 0x00007771101d7816 */ /* 0x000fe400000000ff */
[C---:B------:R-:W-:Y:S02]  /*2d50*/  PRMT R33, R17.reuse, 0x7770, RZ ;  /* 0x0000777011217816 */ /* 0x040fe400000000ff */
[----:B------:R-:W-:Y:S02]  /*2d60*/  PRMT R31, R17, 0x7771, RZ ;  /* 0x00007771111f7816 */ /* 0x000fe400000000ff */
[----:B------:R-:W-:Y:S01]  /*2d70*/  PRMT R35, R18, 0x7771, RZ ;  /* 0x0000777112237816 */ /* 0x000fe200000000ff */
[----:B------:R-:W0:Y:S01]  /*2d80*/  LDS.128 R12, [R3] ;  /* 0x00000000030c7984 */ /* 0x000e220000000c00 */
[----:B------:R-:W-:Y:S06]  /*2d90*/  BAR.SYNC.DEFER_BLOCKING 0x0 ;  /* 0x0000000000007b1d */ /* 0x000fec0000010000 */
[----:B------:R-:W-:Y:S02]  /*2da0*/  STSM.16.M88.4 [R22], R72 ;  /* 0x0000004816007844 */ /* 0x000fe40000000200 */
[----:B------:R-:W-:Y:S06]  /*2db0*/  BAR.SYNC.DEFER_BLOCKING 0x0 ;  /* 0x0000000000007b1d */ /* 0x000fec0000010000 */
[----:B------:R-:W1:Y:S02]  /*2dc0*/  LDS.128 R4, [R3] ;  /* 0x0000000003047984 */ /* 0x000e640000000c00 */
[----:B------:R-:W-:Y:S06]  /*2dd0*/  BAR.SYNC.DEFER_BLOCKING 0x0 ;  /* 0x0000000000007b1d */ /* 0x000fec0000010000 */
[----:B------:R2:W-:Y:S02]  /*2de0*/  STSM.16.M88.4 [R22], R80 ;  /* 0x0000005016007844 */ /* 0x0005e40000000200 */
[----:B------:R-:W-:Y:S01]  /*2df0*/  BAR.SYNC.DEFER_BLOCKING 0x0 ;  /* 0x0000000000007b1d */ /* 0x000fe20000010000 */
[----:B--2---:R-:W-:-:S04]  /*2e00*/  IADD3 R22, P6, R23, R2, RZ ;  /* 0x0000000217167210 */ /* 0x004fc80007fde0ff */
[----:B------:R-:W-:Y:S01]  /*2e10*/  LEA.HI.X.SX32 R23, R23, R0, 0x1, P6 ;  /* 0x0000000017177211 */ /* 0x000fe200030f0eff */
[----:B------:R2:W-:Y:S01]  /*2e20*/  @P3 STG.E.U8 desc[UR14][R10.64], R27 ;  /* 0x0000001b0a003986 */ /* 0x0005e2000c10110e */
[----:B------:R-:W-:Y:S01]  /*2e30*/  ISETP.LT.AND P3, PT, R9, UR7, !P0 ;  /* 0x0000000709007c0c */ /* 0x000fe2000c761270 */
[C---:B------:R-:W-:Y:S02]  /*2e40*/  VIADD R9, R8.reuse, 0x6 ;  /* 0x0000000608097836 */ /* 0x040fe40000000000 */
[----:B------:R3:W-:Y:S03]  /*2e50*/  @P2 STG.E.U8 desc[UR14][R20.64], R29 ;  /* 0x0000001d14002986 */ /* 0x0007e6000c10110e */
[----:B------:R-:W-:Y:S01]  /*2e60*/  ISETP.LT.AND P2, PT, R9, UR7, !P0 ;  /* 0x0000000709007c0c */ /* 0x000fe2000c741270 */
[----:B------:R4:W-:Y:S01]  /*2e70*/  @P1 STG.E.U8 desc[UR14][R22.64], R33 ;  /* 0x0000002116001986 */ /* 0x0009e2000c10110e */
[----:B------:R-:W-:Y:S01]  /*2e80*/  VIADD R9, R8, 0x7 ;  /* 0x0000000708097836 */ /* 0x000fe20000000000 */
[C---:B--2---:R-:W-:Y:S01]  /*2e90*/  IADD3 R10, P6, R25.reuse, R2, RZ ;  /* 0x00000002190a7210 */ /* 0x044fe20007fde0ff */
[----:B------:R-:W-:-:S03]  /*2ea0*/  VIADD R27, R25, UR6 ;  /* 0x00000006191b7c36 */ /* 0x000fc60008000000 */
[----:B------:R-:W-:Y:S01]  /*2eb0*/  ISETP.LT.AND P1, PT, R9, UR7, !P0 ;  /* 0x0000000709007c0c */ /* 0x000fe2000c721270 */
[----:B------:R-:W-:Y:S01]  /*2ec0*/  VIADD R9, R8, 0x8 ;  /* 0x0000000808097836 */ /* 0x000fe20000000000 */
[----:B------:R-:W-:Y:S01]  /*2ed0*/  LEA.HI.X.SX32 R11, R25, R0, 0x1, P6 ;  /* 0x00000000190b7211 */ /* 0x000fe200030f0eff */
[C---:B---3--:R-:W-:Y:S01]  /*2ee0*/  VIADD R29, R27.reuse, UR6 ;  /* 0x000000061b1d7c36 */ /* 0x048fe20008000000 */
[----:B------:R-:W-:Y:S02]  /*2ef0*/  IADD3 R20, P6, R27, R2, RZ ;  /* 0x000000021b147210 */ /* 0x000fe40007fde0ff */
[----:B----4-:R-:W-:Y:S01]  /*2f00*/  PRMT R33, R19, 0x7771, RZ ;  /* 0x0000777113217816 */ /* 0x010fe200000000ff */
[----:B------:R2:W-:Y:S01]  /*2f10*/  @P5 STG.E.U8 desc[UR14][R10.64], R31 ;  /* 0x0000001f0a005986 */ /* 0x0005e2000c10110e */
[----:B------:R-:W-:Y:S02]  /*2f20*/  LEA.HI.X.SX32 R21, R27, R0, 0x1, P6 ;  /* 0x000000001b157211 */ /* 0x000fe400030f0eff */
[----:B------:R-:W-:-:S02]  /*2f30*/  IADD3 R24, P6, R29, R2, RZ ;  /* 0x000000021d187210 */ /* 0x000fc40007fde0ff */
[----:B------:R-:W-:Y:S02]  /*2f40*/  PRMT R27, R18, 0x7770, RZ ;  /* 0x00007770121b7816 */ /* 0x000fe400000000ff */
[C---:B------:R-:W-:Y:S01]  /*2f50*/  LEA.HI.X.SX32 R25, R29.reuse, R0, 0x1, P6 ;  /* 0x000000001d197211 */ /* 0x040fe200030f0eff */
[----:B------:R-:W-:Y:S01]  /*2f60*/  VIADD R29, R29, UR6 ;  /* 0x000000061d1d7c36 */ /* 0x000fe20008000000 */
[----:B------:R-:W-:Y:S01]  /*2f70*/  ISETP.LT.AND P5, PT, R9, UR7, !P0 ;  /* 0x0000000709007c0c */ /* 0x000fe2000c7a1270 */
[----:B------:R3:W-:Y:S01]  /*2f80*/  @P4 STG.E.U8 desc[UR14][R20.64], R27 ;  /* 0x0000001b14004986 */ /* 0x0007e2000c10110e */
[C---:B------:R-:W-:Y:S01]  /*2f90*/  VIADD R9, R8.reuse, 0x9 ;  /* 0x0000000908097836 */ /* 0x040fe20000000000 */
[----:B--2---:R-:W-:Y:S01]  /*2fa0*/  PRMT R31, R19, 0x7770, RZ ;  /* 0x00007770131f7816 */ /* 0x004fe200000000ff */
[C---:B------:R-:W-:Y:S01]  /*2fb0*/  VIADD R23, R29.reuse, UR6 ;  /* 0x000000061d177c36 */ /* 0x040fe20008000000 */
[----:B------:R-:W-:Y:S01]  /*2fc0*/  IADD3 R10, P6, R29, R2, RZ ;  /* 0x000000021d0a7210 */ /* 0x000fe20007fde0ff */
[----:B------:R2:W-:Y:S01]  /*2fd0*/  @P3 STG.E.U8 desc[UR14][R24.64], R35 ;  /* 0x0000002318003986 */ /* 0x0005e2000c10110e */
[----:B------:R-:W-:Y:S01]  /*2fe0*/  ISETP.LT.AND P4, PT, R9, UR7, !P0 ;  /* 0x0000000709007c0c */ /* 0x000fe2000c781270 */
[----:B------:R-:W-:Y:S01]  /*2ff0*/  VIADD R9, R8, 0xa ;  /* 0x0000000a08097836 */ /* 0x000fe20000000000 */
[----:B------:R-:W-:-:S02]  /*3000*/  LEA.HI.X.SX32 R11, R29, R0, 0x1, P6 ;  /* 0x000000001d0b7211 */ /* 0x000fc400030f0eff */
[C---:B---3--:R-:W-:Y:S01]  /*3010*/  IADD3 R20, P6, R23.reuse, R2, RZ ;  /* 0x0000000217147210 */ /* 0x048fe20007fde0ff */
[----:B------:R-:W-:Y:S01]  /*3020*/  VIADD R27, R23, UR6 ;  /* 0x00000006171b7c36 */ /* 0x000fe20008000000 */
[----:B------:R-:W-:Y:S01]  /*3030*/  ISETP.LT.AND P3, PT, R9, UR7, !P0 ;  /* 0x0000000709007c0c */ /* 0x000fe2000c761270 */
[----:B------:R3:W-:Y:S01]  /*3040*/  @P2 STG.E.U8 desc[UR14][R10.64], R31 ;  /* 0x0000001f0a002986 */ /* 0x0007e2000c10110e */
[----:B------:R-:W-:Y:S01]  /*3050*/  LEA.HI.X.SX32 R21, R23, R0, 0x1, P6 ;  /* 0x0000000017157211 */ /* 0x000fe200030f0eff */
[C---:B------:R-:W-:Y:S01]  /*3060*/  VIADD R29, R27.reuse, UR6 ;  /* 0x000000061b1d7c36 */ /* 0x040fe20008000000 */
[C---:B------:R-:W-:Y:S01]  /*3070*/  IADD3 R22, P6, R27.reuse, R2, RZ ;  /* 0x000000021b167210 */ /* 0x040fe20007fde0ff */
[----:B------:R-:W-:Y:S02]  /*3080*/  VIADD R9, R8, 0xb ;  /* 0x0000000b08097836 */ /* 0x000fe40000000000 */
[----:B------:R4:W-:Y:S01]  /*3090*/  @P1 STG.E.U8 desc[UR14][R20.64], R33 ;  /* 0x0000002114001986 */ /* 0x0009e2000c10110e */
[----:B------:R-:W-:-:S02]  /*30a0*/  LEA.HI.X.SX32 R23, R27, R0, 0x1, P6 ;  /* 0x000000001b177211 */ /* 0x000fc400030f0eff */
[C---:B--2---:R-:W-:Y:S02]  /*30b0*/  IADD3 R24, P6, R29.reuse, R2, RZ ;  /* 0x000000021d187210 */ /* 0x044fe40007fde0ff */
[C---:B------:R-:W-:Y:S02]  /*30c0*/  PRMT R27, R16.reuse, 0x7772, RZ ;  /* 0x00007772101b7816 */ /* 0x040fe400000000ff */
[C---:B------:R-:W-:Y:S01]  /*30d0*/  LEA.HI.X.SX32 R25, R29.reuse, R0, 0x1, P6 ;  /* 0x000000001d197211 */ /* 0x040fe200030f0eff */
[----:B------:R-:W-:Y:S01]  /*30e0*/  VIADD R29, R29, UR6 ;  /* 0x000000061d1d7c36 */ /* 0x000fe20008000000 */
[----:B------:R-:W-:Y:S01]  /*30f0*/  ISETP.LT.AND P2, PT, R9, UR7, !P0 ;  /* 0x0000000709007c0c */ /* 0x000fe2000c741270 */
[----:B------:R2:W-:Y:S01]  /*3100*/  @P5 STG.E.U8 desc[UR14][R22.64], R27 ;  /* 0x0000001b16005986 */ /* 0x0005e2000c10110e */
[----:B---3--:R-:W-:Y:S01]  /*3110*/  PRMT R31, R16, 0x7773, RZ ;  /* 0x00007773101f7816 */ /* 0x008fe200000000ff */
[C---:B----4-:R-:W-:Y:S01]  /*3120*/  VIADD R21, R29.reuse, UR6 ;  /* 0x000000061d157c36 */ /* 0x050fe20008000000 */
[----:B------:R-:W-:Y:S01]  /*3130*/  IADD3 R10, P6, R29, R2, RZ ;  /* 0x000000021d0a7210 */ /* 0x000fe20007fde0ff */
[----:B------:R-:W-:-:S02]  /*3140*/  VIADD R9, R8, 0xc ;  /* 0x0000000c08097836 */ /* 0x000fc40000000000 */
[----:B------:R3:W-:Y:S01]  /*3150*/  @P4 STG.E.U8 desc[UR14][R24.64], R31 ;  /* 0x0000001f18004986 */ /* 0x0007e2000c10110e */
[----:B------:R-:W-:Y:S02]  /*3160*/  LEA.HI.X.SX32 R11, R29, R0, 0x1, P6 ;  /* 0x000000001d0b7211 */ /* 0x000fe400030f0eff */
[----:B------:R-:W-:Y:S02]  /*3170*/  IADD3 R16, P6, R21, R2, RZ ;  /* 0x0000000215107210 */ /* 0x000fe40007fde0ff */
[----:B------:R-:W-:Y:S01]  /*3180*/  PRMT R29, R17, 0x7772, RZ ;  /* 0x00007772111d7816 */ /* 0x000fe200000000ff */
[----:B--2---:R-:W-:Y:S01]  /*3190*/  VIADD R23, R21, UR6 ;  /* 0x0000000615177c36 */ /* 0x004fe20008000000 */
[----:B------:R-:W-:Y:S02]  /*31a0*/  PRMT R27, R17, 0x7773, RZ ;  /* 0x00007773111b7816 */ /* 0x000fe400000000ff */
[----:B------:R-:W-:Y:S01]  /*31b0*/  LEA.HI.X.SX32 R17, R21, R0, 0x1, P6 ;  /* 0x0000000015117211 */ /* 0x000fe200030f0eff */
[----:B------:R2:W-:Y:S01]  /*31c0*/  @P3 STG.E.U8 desc[UR14][R10.64], R29 ;  /* 0x0000001d0a003986 */ /* 0x0005e2000c10110e */
[----:B------:R-:W-:Y:S01]  /*31d0*/  ISETP.LT.AND P1, PT, R9, UR7, !P0 ;  /* 0x0000000709007c0c */ /* 0x000fe2000c721270 */
[C---:B---3--:R-:W-:Y:S01]  /*31e0*/  VIADD R25, R23.reuse, UR6 ;  /* 0x0000000617197c36 */ /* 0x048fe20008000000 */
[----:B------:R-:W-:Y:S01]  /*31f0*/  IADD3 R20, P6, R23, R2, RZ ;  /* 0x0000000217147210 */ /* 0x000fe20007fde0ff */
[----:B------:R-:W-:Y:S01]  /*3200*/  VIADD R9, R8, 0xd ;  /* 0x0000000d08097836 */ /* 0x000fe20000000000 */
[----:B------:R3:W-:Y:S01]  /*3210*/  @P2 STG.E.U8 desc[UR14][R16.64], R27 ;  /* 0x0000001b10002986 */ /* 0x0007e2000c10110e */
[----:B------:R-:W-:-:S02]  /*3220*/  PRMT R31, R18, 0x7772, RZ ;  /* 0x00007772121f7816 */ /* 0x000fc400000000ff */
[----:B------:R-:W-:Y:S02]  /*3230*/  LEA.HI.X.SX32 R21, R23, R0, 0x1, P6 ;  /* 0x0000000017157211 */ /* 0x000fe400030f0eff */
[----:B------:R-:W-:Y:S02]  /*3240*/  IADD3 R22, P6, R25, R2, RZ ;  /* 0x0000000219167210 */ /* 0x000fe40007fde0ff */
[----:B------:R-:W-:Y:S01]  /*3250*/  ISETP.LT.AND P5, PT, R9, UR7, !P0 ;  /* 0x0000000709007c0c */ /* 0x000fe2000c7a1270 */
[----:B------:R-:W-:Y:S01]  /*3260*/  VIADD R9, R8, 0xe ;  /* 0x0000000e08097836 */ /* 0x000fe20000000000 */
[C---:B------:R-:W-:Y:S01]  /*3270*/  LEA.HI.X.SX32 R23, R25.reuse, R0, 0x1, P6 ;  /* 0x0000000019177211 */ /* 0x040fe200030f0eff */
[----:B------:R-:W-:Y:S01]  /*3280*/  VIADD R25, R25, UR6 ;  /* 0x0000000619197c36 */ /* 0x000fe20008000000 */
[----:B--2---:R-:W-:Y:S01]  /*3290*/  PRMT R29, R18, 0x7773, RZ ;  /* 0x00007773121d7816 */ /* 0x004fe200000000ff */
[----:B------:R-:W-:Y:S01]  /*32a0*/  @P1 STG.E.U8 desc[UR14][R20.64], R31 ;  /* 0x0000001f14001986 */ /* 0x000fe2000c10110e */
[----:B------:R-:W-:Y:S01]  /*32b0*/  ISETP.LT.AND P4, PT, R9, UR7, !P0 ;  /* 0x0000000709007c0c */ /* 0x000fe2000c781270 */
[----:B------:R-:W-:Y:S01]  /*32c0*/  VIADD R9, R8, 0xf ;  /* 0x0000000f08097836 */ /* 0x000fe20000000000 */
[C---:B------:R-:W-:Y:S01]  /*32d0*/  IADD3 R10, P6, R25.reuse, R2, RZ ;  /* 0x00000002190a7210 */ /* 0x040fe20007fde0ff */
[----:B---3--:R-:W-:Y:S01]  /*32e0*/  VIADD R17, R25, UR6 ;  /* 0x0000000619117c36 */ /* 0x008fe20008000000 */
[----:B------:R-:W-:-:S02]  /*32f0*/  PRMT R27, R19, 0x7773, RZ ;  /* 0x00007773131b7816 */ /* 0x000fc400000000ff */
[----:B------:R-:W-:Y:S01]  /*3300*/  ISETP.LT.AND P3, PT, R9, UR7, !P0 ;  /* 0x0000000709007c0c */ /* 0x000fe2000c761270 */
[C---:B------:R-:W-:Y:S01]  /*3310*/  VIADD R9, R8.reuse, 0x10 ;  /* 0x0000001008097836 */ /* 0x040fe20000000000 */
[----:B------:R-:W-:Y:S01]  /*3320*/  LEA.HI.X.SX32 R11, R25, R0, 0x1, P6 ;  /* 0x00000000190b7211 */ /* 0x000fe200030f0eff */
[----:B------:R2:W-:Y:S01]  /*3330*/  @P5 STG.E.U8 desc[UR14][R22.64], R29 ;  /* 0x0000001d16005986 */ /* 0x0005e2000c10110e */
[----:B------:R-:W-:Y:S01]  /*3340*/  PRMT R25, R19, 0x7772, RZ ;  /* 0x0000777213197816 */ /* 0x000fe200000000ff */
[C---:B------:R-:W-:Y:S01]  /*3350*/  VIADD R19, R17.reuse, UR6 ;  /* 0x0000000611137c36 */ /* 0x040fe20008000000 */
[----:B------:R-:W-:Y:S02]  /*3360*/  IADD3 R16, P6, R17, R2, RZ ;  /* 0x0000000211107210 */ /* 0x000fe40007fde0ff */
[----:B------:R-:W-:Y:S01]  /*3370*/  ISETP.LT.AND P2, PT, R9, UR7, !P0 ;  /* 0x0000000709007c0c */ /* 0x000fe2000c741270 */
[----:B------:R-:W-:Y:S01]  /*3380*/  VIADD R9, R8, 0x11 ;  /* 0x0000001108097836 */ /* 0x000fe20000000000 */
[----:B------:R-:W-:Y:S01]  /*3390*/  LEA.HI.X.SX32 R17, R17, R0, 0x1, P6 ;  /* 0x0000000011117211 */ /* 0x000fe200030f0eff */
[----:B------:R-:W-:Y:S01]  /*33a0*/  @P4 STG.E.U8 desc[UR14][R10.64], R25 ;  /* 0x000000190a004986 */ /* 0x000fe2000c10110e */
[----:B------:R-:W-:-:S02]  /*33b0*/  IADD3 R18, P6, R19, R2, RZ ;  /* 0x0000000213127210 */ /* 0x000fc40007fde0ff */
[----:B------:R-:W-:Y:S01]  /*33c0*/  ISETP.LT.AND P1, PT, R9, UR7, !P0 ;  /* 0x0000000709007c0c */ /* 0x000fe2000c721270 */
[C---:B--2---:R-:W-:Y:S01]  /*33d0*/  VIADD R23, R19.reuse, UR6 ;  /* 0x0000000613177c36 */ /* 0x044fe20008000000 */
[----:B------:R-:W-:Y:S01]  /*33e0*/  LEA.HI.X.SX32 R19, R19, R0, 0x1, P6 ;  /* 0x0000000013137211 */ /* 0x000fe200030f0eff */
[----:B------:R-:W-:Y:S01]  /*33f0*/  VIADD R9, R8, 0x12 ;  /* 0x0000001208097836 */ /* 0x000fe20000000000 */
[----:B------:R2:W-:Y:S01]  /*3400*/  @P3 STG.E.U8 desc[UR14][R16.64], R27 ;  /* 0x0000001b10003986 */ /* 0x0005e2000c10110e */
[----:B0-----:R-:W-:Y:S02]  /*3410*/  PRMT R29, R12, 0x7770, RZ ;  /* 0x000077700c1d7816 */ /* 0x001fe400000000ff */
[----:B------:R-:W-:Y:S02]  /*3420*/  IADD3 R20, P6, R23, R2, RZ ;  /* 0x0000000217147210 */ /* 0x000fe40007fde0ff */
[----:B------:R-:W-:Y:S01]  /*3430*/  ISETP.LT.AND P5, PT, R9, UR7, !P0 ;  /* 0x0000000709007c0c */ /* 0x000fe2000c7a1270 */
[----:B------:R-:W-:Y:S01]  /*3440*/  VIADD R9, R8, 0x13 ;  /* 0x0000001308097836 */ /* 0x000fe20000000000 */
[C---:B------:R-:W-:Y:S01]  /*3450*/  LEA.HI.X.SX32 R21, R23.reuse, R0, 0x1, P6 ;  /* 0x0000000017157211 */ /* 0x040fe200030f0eff */
[----:B------:R-:W-:Y:S01]  /*3460*/  VIADD R23, R23, UR6 ;  /* 0x0000000617177c36 */ /* 0x000fe20008000000 */
[----:B------:R0:W-:Y:S01]  /*3470*/  @P2 STG.E.U8 desc[UR14][R18.64], R29 ;  /* 0x0000001d12002986 */ /* 0x0001e2000c10110e */
[----:B------:R-:W-:-:S02]  /*3480*/  PRMT R31, R12, 0x7771, RZ ;  /* 0x000077710c1f7816 */ /* 0x000fc400000000ff */
[C---:B--2---:R-:W-:Y:S01]  /*3490*/  VIADD R17, R23.reuse, UR6 ;  /* 0x0000000617117c36 */ /* 0x044fe20008000000 */
[----:B------:R-:W-:Y:S02]  /*34a0*/  IADD3 R10, P6, R23, R2, RZ ;  /* 0x00000002170a7210 */ /* 0x000fe40007fde0ff */
[----:B------:R-:W-:Y:S01]  /*34b0*/  ISETP.LT.AND P4, PT, R9, UR7, !P0 ;  /* 0x0000000709007c0c */ /* 0x000fe2000c781270 */
[C---:B------:R-:W-:Y:S01]  /*34c0*/  VIADD R9, R8.reuse, 0x14 ;  /* 0x0000001408097836 */ /* 0x040fe20000000000 */
[----:B------:R-:W-:Y:S01]  /*34d0*/  LEA.HI.X.SX32 R11, R23, R0, 0x1, P6 ;  /* 0x00000000170b7211 */ /* 0x000fe200030f0eff */
[----:B------:R2:W-:Y:S01]  /*34e0*/  @P1 STG.E.U8 desc[UR14][R20.64], R31 ;  /* 0x0000001f14001986 */ /* 0x0005e2000c10110e */
[C---:B------:R-:W-:Y:S01]  /*34f0*/  IADD3 R16, P6, R17.reuse, R2, RZ ;  /* 0x0000000211107210 */ /* 0x040fe20007fde0ff */
[----:B0-----:R-:W-:Y:S01]  /*3500*/  VIADD R19, R17, UR6 ;  /* 0x0000000611137c36 */ /* 0x001fe20008000000 */
[----:B------:R-:W-:Y:S01]  /*3510*/  ISETP.LT.AND P3, PT, R9, UR7, !P0 ;  /* 0x0000000709007c0c */ /* 0x000fe2000c761270 */
[----:B------:R-:W-:Y:S01]  /*3520*/  VIADD R9, R8, 0x15 ;  /* 0x0000001508097836 */ /* 0x000fe20000000000 */
[----:B------:R-:W-:Y:S01]  /*3530*/  LEA.HI.X.SX32 R17, R17, R0, 0x1, P6 ;  /* 0x0000000011117211 */ /* 0x000fe200030f0eff */
[C---:B------:R-:W-:Y:S01]  /*3540*/  VIADD R23, R19.reuse, UR6 ;  /* 0x0000000613177c36 */ /* 0x040fe20008000000 */
[----:B------:R-:W-:-:S02]  /*3550*/  IADD3 R18, P6, R19, R2, RZ ;  /* 0x0000000213127210 */ /* 0x000fc40007fde0ff */
[----:B------:R-:W-:Y:S01]  /*3560*/  ISETP.LT.AND P2, PT, R9, UR7, !P0 ;  /* 0x0000000709007c0c */ /* 0x000fe2000c741270 */
[C---:B------:R-:W-:Y:S01]  /*3570*/  VIADD R9, R8.reuse, 0x16 ;  /* 0x0000001608097836 */ /* 0x040fe20000000000 */
[----:B------:R-:W-:Y:S02]  /*3580*/  LEA.HI.X.SX32 R19, R19, R0, 0x1, P6 ;  /* 0x0000000013137211 */ /* 0x000fe400030f0eff */
[----:B--2---:R-:W-:Y:S02]  /*3590*/  IADD3 R20, P6, R23, R2, RZ ;  /* 0x0000000217147210 */ /* 0x004fe40007fde0ff */
[----:B------:R-:W-:Y:S02]  /*35a0*/  PRMT R25, R13, 0x7770, RZ ;  /* 0x000077700d197816 */ /* 0x000fe400000000ff */
[----:B------:R-:W-:Y:S01]  /*35b0*/  ISETP.LT.AND P1, PT, R9, UR7, !P0 ;  /* 0x0000000709007c0c */ /* 0x000fe2000c721270 */
[----:B------:R-:W-:Y:S01]  /*35c0*/  VIADD R9, R8, 0x17 ;  /* 0x0000001708097836 */ /* 0x000fe20000000000 */
[----:B------:R-:W-:Y:S01]  /*35d0*/  PRMT R29, R13, 0x7771, RZ ;  /* 0x000077710d1d7816 */ /* 0x000fe200000000ff */
[----:B------:R0:W-:Y:S01]  /*35e0*/  @P5 STG.E.U8 desc[UR14][R10.64], R25 ;  /* 0x000000190a005986 */ /* 0x0001e2000c10110e */
[C---:B------:R-:W-:Y:S01]  /*35f0*/  LEA.HI.X.SX32 R21, R23.reuse, R0, 0x1, P6 ;  /* 0x0000000017157211 */ /* 0x040fe200030f0eff */
[----:B------:R-:W-:Y:S01]  /*3600*/  VIADD R23, R23, UR6 ;  /* 0x0000000617177c36 */ /* 0x000fe20008000000 */
[----:B------:R-:W-:Y:S01]  /*3610*/  PRMT R27, R14, 0x7770, RZ ;  /* 0x000077700e1b7816 */ /* 0x000fe200000000ff */
[----:B------:R2:W-:Y:S01]  /*3620*/  @P4 STG.E.U8 desc[UR14][R16.64], R29 ;  /* 0x0000001d10004986 */ /* 0x0005e2000c10110e */
[----:B------:R-:W-:Y:S01]  /*3630*/  ISETP.LT.AND P5, PT, R9, UR7, !P0 ;  /* 0x0000000709007c0c */ /* 0x000fe2000c7a1270 */
[----:B------:R-:W-:-:S02]  /*3640*/  VIADD R9, R8, 0x18 ;  /* 0x0000001808097836 */ /* 0x000fc40000000000 */
[----:B------:R3:W-:Y:S03]  /*3650*/  @P3 STG.E.U8 desc[UR14][R18.64], R27 ;  /* 0x0000001b12003986 */ /* 0x0007e6000c10110e */
[----:B------:R-:W-:Y:S01]  /*3660*/  ISETP.LT.AND P4, PT, R9, UR7, !P0 ;  /* 0x0000000709007c0c */ /* 0x000fe2000c781270 */
[----:B------:R-:W-:Y:S01]  /*3670*/  VIADD R9, R8, 0x19 ;  /* 0x0000001908097836 */ /* 0x000fe20000000000 */
[C---:B0-----:R-:W-:Y:S02]  /*3680*/  IADD3 R10, P6, R23.reuse, R2, RZ ;  /* 0x00000002170a7210 */ /* 0x041fe40007fde0ff */
[----:B------:R-:W-:Y:S01]  /*3690*/  PRMT R25, R14, 0x7771, RZ ;  /* 0x000077710e197816 */ /* 0x000fe200000000ff */
[C---:B--2---:R-:W-:Y:S01]  /*36a0*/  VIADD R17, R23.reuse, UR6 ;  /* 0x0000000617117c36 */ /* 0x044fe20008000000 */
[----:B------:R-:W-:Y:S02]  /*36b0*/  LEA.HI.X.SX32 R11, R23, R0, 0x1, P6 ;  /* 0x00000000170b7211 */ /* 0x000fe400030f0eff */
[----:B------:R-:W-:Y:S01]  /*36c0*/  ISETP.LT.AND P3, PT, R9, UR7, !P0 ;  /* 0x0000000709007c0c */ /* 0x000fe2000c761270 */
[C---:B---3--:R-:W-:Y:S01]  /*36d0*/  VIADD R19, R17.reuse, UR6 ;  /* 0x0000000611137c36 */ /* 0x048fe20008000000 */
[----:B------:R-:W-:Y:S01]  /*36e0*/  IADD3 R16, P6, R17, R2, RZ ;  /* 0x0000000211107210 */ /* 0x000fe20007fde0ff */
[----:B------:R-:W-:Y:S01]  /*36f0*/  VIADD R9, R8, 0x1a ;  /* 0x0000001a08097836 */ /* 0x000fe20000000000 */
[----:B------:R0:W-:Y:S01]  /*3700*/  @P2 STG.E.U8 desc[UR14][R20.64], R25 ;  /* 0x0000001914002986 */ /* 0x0001e2000c10110e */
[----:B------:R-:W-:Y:S01]  /*3710*/  VIADD R23, R19, UR6 ;  /* 0x0000000613177c36 */ /* 0x000fe20008000000 */
[----:B------:R-:W-:-:S02]  /*3720*/  LEA.HI.X.SX32 R17, R17, R0, 0x1, P6 ;  /* 0x0000000011117211 */ /* 0x000fc400030f0eff */
[----:B------:R-:W-:Y:S02]  /*3730*/  IADD3 R18, P6, R19, R2, RZ ;  /* 0x0000000213127210 */ /* 0x000fe40007fde0ff */
[----:B------:R-:W-:Y:S01]  /*3740*/  ISETP.LT.AND P2, PT, R9, UR7, !P0 ;  /* 0x0000000709007c0c */ /* 0x000fe2000c741270 */
[----:B------:R-:W-:Y:S01]  /*3750*/  VIADD R9, R8, 0x1b ;  /* 0x0000001b08097836 */ /* 0x000fe20000000000 */
[----:B------:R-:W-:Y:S02]  /*3760*/  LEA.HI.X.SX32 R19, R19, R0, 0x1, P6 ;  /* 0x0000000013137211 */ /* 0x000fe400030f0eff */
[----:B------:R-:W-:Y:S02]  /*3770*/  PRMT R27, R15, 0x7770, RZ ;  /* 0x000077700f1b7816 */ /* 0x000fe400000000ff */
[----:B0-----:R-:W-:Y:S02]  /*3780*/  IADD3 R20, P6, R23, R2, RZ ;  /* 0x0000000217147210 */ /* 0x001fe40007fde0ff */
[----:B------:R-:W-:Y:S01]  /*3790*/  PRMT R29, R15, 0x7771, RZ ;  /* 0x000077710f1d7816 */ /* 0x000fe200000000ff */
[----:B------:R0:W-:Y:S01]  /*37a0*/  @P1 STG.E.U8 desc[UR14][R10.64], R27 ;  /* 0x0000001b0a001986 */ /* 0x0001e2000c10110e */
[C---:B------:R-:W-:Y:S01]  /*37b0*/  LEA.HI.X.SX32 R21, R23.reuse, R0, 0x1, P6 ;  /* 0x0000000017157211 */ /* 0x040fe200030f0eff */
[----:B------:R-:W-:Y:S01]  /*37c0*/  VIADD R23, R23, UR6 ;  /* 0x0000000617177c36 */ /* 0x000fe20008000000 */
[----:B------:R-:W-:Y:S01]  /*37d0*/  ISETP.LT.AND P1, PT, R9, UR7, !P0 ;  /* 0x0000000709007c0c */ /* 0x000fe2000c721270 */
[----:B------:R2:W-:Y:S01]  /*37e0*/  @P5 STG.E.U8 desc[UR14][R16.64], R29 ;  /* 0x0000001d10005986 */ /* 0x0005e2000c10110e */
[----:B------:R-:W-:Y:S01]  /*37f0*/  PRMT R25, R12, 0x7772, RZ ;  /* 0x000077720c197816 */ /* 0x000fe200000000ff */
[----:B------:R-:W-:-:S04]  /*3800*/  VIADD R9, R8, 0x1c ;  /* 0x0000001c08097836 */ /* 0x000fc80000000000 */
[----:B------:R3:W-:Y:S01]  /*3810*/  @P4 STG.E.U8 desc[UR14][R18.64], R25 ;  /* 0x0000001912004986 */ /* 0x0007e2000c10110e */
[----:B------:R-:W-:Y:S01]  /*3820*/  ISETP.LT.AND P5, PT, R9, UR7, !P0 ;  /* 0x0000000709007c0c */ /* 0x000fe2000c7a1270 */
[----:B------:R-:W-:Y:S01]  /*3830*/  VIADD R9, R8, 0x1d ;  /* 0x0000001d08097836 */ /* 0x000fe20000000000 */
[C---:B0-----:R-:W-:Y:S02]  /*3840*/  IADD3 R10, P6, R23.reuse, R2, RZ ;  /* 0x00000002170a7210 */ /* 0x041fe40007fde0ff */
[----:B------:R-:W-:Y:S01]  /*3850*/  PRMT R27, R12, 0x7773, RZ ;  /* 0x000077730c1b7816 */ /* 0x000fe200000000ff */
[C---:B--2---:R-:W-:Y:S01]  /*3860*/  VIADD R17, R23.reuse, UR6 ;  /* 0x0000000617117c36 */ /* 0x044fe20008000000 */
[----:B------:R-:W-:Y:S02]  /*3870*/  LEA.HI.X.SX32 R11, R23, R0, 0x1, P6 ;  /* 0x00000000170b7211 */ /* 0x000fe400030f0eff */
[----:B------:R-:W-:Y:S01]  /*3880*/  PRMT R23, R13, 0x7773, RZ ;  /* 0x000077730d177816 */ /* 0x000fe200000000ff */
[----:B------:R0:W-:Y:S01]  /*3890*/  @P3 STG.E.U8 desc[UR14][R20.64], R27 ;  /* 0x0000001b14003986 */ /* 0x0001e2000c10110e */
[C---:B------:R-:W-:Y:S01]  /*38a0*/  IADD3 R12, P6, R17.reuse, R2, RZ ;  /* 0x00000002110c7210 */ /* 0x040fe20007fde0ff */
[----:B---3--:R-:W-:Y:S01]  /*38b0*/  VIADD R19, R17, UR6 ;  /* 0x0000000611137c36 */ /* 0x008fe20008000000 */
[----:B------:R-:W-:-:S02]  /*38c0*/  PRMT R25, R13, 0x7772, RZ ;  /* 0x000077720d197816 */ /* 0x000fc400000000ff */
[----:B------:R-:W-:Y:S02]  /*38d0*/  LEA.HI.X.SX32 R13, R17, R0, 0x1, P6 ;  /* 0x00000000110d7211 */ /* 0x000fe400030f0eff */
[----:B------:R-:W-:Y:S01]  /*38e0*/  IADD3 R16, P6, R19, R2, RZ ;  /* 0x0000000213107210 */ /* 0x000fe20007fde0ff */
[----:B------:R2:W-:Y:S01]  /*38f0*/  @P2 STG.E.U8 desc[UR14][R10.64], R25 ;  /* 0x000000190a002986 */ /* 0x0005e2000c10110e */
[----:B------:R-:W-:Y:S01]  /*3900*/  ISETP.LT.AND P4, PT, R9, UR7, !P0 ;  /* 0x0000000709007c0c */ /* 0x000fe2000c781270 */
[----:B------:R-:W-:Y:S01]  /*3910*/  VIADD R9, R8, 0x1e ;  /* 0x0000001e08097836 */ /* 0x000fe20000000000 */
[C---:B------:R-:W-:Y:S01]  /*3920*/  LEA.HI.X.SX32 R17, R19.reuse, R0, 0x1, P6 ;  /* 0x0000000013117211 */ /* 0x040fe200030f0eff */
[----:B0-----:R-:W-:Y:S01]  /*3930*/  VIADD R21, R19, UR6 ;  /* 0x0000000613157c36 */ /* 0x001fe20008000000 */
[----:B------:R0:W-:Y:S01]  /*3940*/  @P1 STG.E.U8 desc[UR14][R12.64], R23 ;  /* 0x000000170c001986 */ /* 0x0001e2000c10110e */
[----:B------:R-:W-:Y:S02]  /*3950*/  PRMT R27, R14, 0x7772, RZ ;  /* 0x000077720e1b7816 */ /* 0x000fe400000000ff */
[----:B------:R-:W-:Y:S01]  /*3960*/  ISETP.LT.AND P3, PT, R9, UR7, !P0 ;  /* 0x0000000709007c0c */ /* 0x000fe2000c761270 */
[----:B------:R-:W-:Y:S01]  /*3970*/  VIADD R9, R8, 0x1f ;  /* 0x0000001f08097836 */ /* 0x000fe20000000000 */
[----:B------:R-:W-:Y:S01]  /*3980*/  IADD3 R18, P6, R21, R2, RZ ;  /* 0x0000000215127210 */ /* 0x000fe20007fde0ff */
[----:B------:R3:W-:Y:S01]  /*3990*/  @P5 STG.E.U8 desc[UR14][R16.64], R27 ;  /* 0x0000001b10005986 */ /* 0x0007e2000c10110e */
[----:B--2---:R-:W-:-:S02]  /*39a0*/  PRMT R25, R14, 0x7773, RZ ;  /* 0x000077730e197816 */ /* 0x004fc400000000ff */
[C---:B------:R-:W-:Y:S01]  /*39b0*/  LEA.HI.X.SX32 R19, R21.reuse, R0, 0x1, P6 ;  /* 0x0000000015137211 */ /* 0x040fe200030f0eff */
[----:B------:R-:W-:Y:S01]  /*39c0*/  VIADD R21, R21, UR6 ;  /* 0x0000000615157c36 */ /* 0x000fe20008000000 */
[----:B------:R-:W-:Y:S01]  /*39d0*/  ISETP.LT.AND P2, PT, R9, UR7, !P0 ;  /* 0x0000000709007c0c */ /* 0x000fe2000c741270 */
[C---:B------:R-:W-:Y:S01]  /*39e0*/  VIADD R9, R8.reuse, 0x20 ;  /* 0x0000002008097836 */ /* 0x040fe20000000000 */
[----:B0-----:R-:W-:Y:S01]  /*39f0*/  PRMT R23, R15, 0x7773, RZ ;  /* 0x000077730f177816 */ /* 0x001fe200000000ff */
[C---:B------:R-:W-:Y:S01]  /*3a00*/  VIADD R13, R21.reuse, UR6 ;  /* 0x00000006150d7c36 */ /* 0x040fe20008000000 */
[----:B------:R-:W-:Y:S01]  /*3a10*/  IADD3 R10, P6, R21, R2, RZ ;  /* 0x00000002150a7210 */ /* 0x000fe20007fde0ff */
[----:B------:R0:W-:Y:S01]  /*3a20*/  @P4 STG.E.U8 desc[UR14][R18.64], R25 ;  /* 0x0000001912004986 */ /* 0x0001e2000c10110e */
[----:B------:R-:W-:Y:S01]  /*3a30*/  ISETP.LT.AND P1, PT, R9, UR7, !P0 ;  /* 0x0000000709007c0c */ /* 0x000fe2000c721270 */
[----:B------:R-:W-:Y:S01]  /*3a40*/  VIADD R9, R8, 0x21 ;  /* 0x0000002108097836 */ /* 0x000fe20000000000 */
[----:B------:R-:W-:Y:S01]  /*3a50*/  LEA.HI.X.SX32 R11, R21, R0, 0x1, P6 ;  /* 0x00000000150b7211 */ /* 0x000fe200030f0eff */
[C---:B---3--:R-:W-:Y:S01]  /*3a60*/  VIADD R17, R13.reuse, UR6 ;  /* 0x000000060d117c36 */ /* 0x048fe20008000000 */
[----:B------:R-:W-:-:S02]  /*3a70*/  IADD3 R12, P6, R13, R2, RZ ;  /* 0x000000020d0c7210 */ /* 0x000fc40007fde0ff */
[----:B------:R-:W-:Y:S01]  /*3a80*/  ISETP.LT.AND P5, PT, R9, UR7, !P0 ;  /* 0x0000000709007c0c */ /* 0x000fe2000c7a1270 */
[C---:B------:R-:W-:Y:S01]  /*3a90*/  VIADD R9, R8.reuse, 0x22 ;  /* 0x0000002208097836 */ /* 0x040fe20000000000 */
[----:B------:R-:W-:Y:S02]  /*3aa0*/  LEA.HI.X.SX32 R13, R13, R0, 0x1, P6 ;  /* 0x000000000d0d7211 */ /* 0x000fe400030f0eff */
[----:B------:R-:W-:Y:S02]  /*3ab0*/  IADD3 R14, P6, R17, R2, RZ ;  /* 0x00000002110e7210 */ /* 0x000fe40007fde0ff */
[----:B------:R-:W-:Y:S02]  /*3ac0*/  PRMT R21, R15, 0x7772, RZ ;  /* 0x000077720f157816 */ /* 0x000fe400000000ff */
[C---:B------:R-:W-:Y:S01]  /*3ad0*/  LEA.HI.X.SX32 R15, R17.reuse, R0, 0x1, P6 ;  /* 0x00000000110f7211 */ /* 0x040fe200030f0eff */
[----:B------:R-:W-:Y:S01]  /*3ae0*/  VIADD R17, R17, UR6 ;  /* 0x0000000611117c36 */ /* 0x000fe20008000000 */
[----:B------:R-:W-:Y:S01]  /*3af0*/  ISETP.LT.AND P4, PT, R9, UR7, !P0 ;  /* 0x0000000709007c0c */ /* 0x000fe2000c781270 */
[----:B------:R-:W-:Y:S01]  /*3b00*/  VIADD R9, R8, 0x23 ;  /* 0x0000002308097836 */ /* 0x000fe20000000000 */
[----:B------:R2:W-:Y:S01]  /*3b10*/  @P3 STG.E.U8 desc[UR14][R10.64], R21 ;  /* 0x000000150a003986 */ /* 0x0005e2000c10110e */
[----:B0-----:R-:W-:Y:S01]  /*3b20*/  VIADD R19, R17, UR6 ;  /* 0x0000000611137c36 */ /* 0x001fe20008000000 */
[----:B-1----:R-:W-:-:S02]  /*3b30*/  PRMT R27, R4, 0x7770, RZ ;  /* 0x00007770041b7816 */ /* 0x002fc400000000ff */
[----:B------:R-:W-:Y:S01]  /*3b40*/  ISETP.LT.AND P3, PT, R9, UR7, !P0 ;  /* 0x0000000709007c0c */ /* 0x000fe2000c761270 */
[----:B------:R-:W-:Y:S01]  /*3b50*/  VIADD R9, R8, 0x24 ;  /* 0x0000002408097836 */ /* 0x000fe20000000000 */
[----:B------:R0:W-:Y:S01]  /*3b60*/  @P2 STG.E.U8 desc[UR14][R12.64], R23 ;  /* 0x000000170c002986 */ /* 0x0001e2000c10110e */
[----:B------:R-:W-:-:S03]  /*3b70*/  PRMT R25, R5, 0x7770, RZ ;  /* 0x0000777005197816 */ /* 0x000fc600000000ff */
[----:B------:R-:W-:Y:S01]  /*3b80*/  ISETP.LT.AND P2, PT, R9, UR7, !P0 ;  /* 0x0000000709007c0c */ /* 0x000fe2000c741270 */
[C---:B------:R-:W-:Y:S01]  /*3b90*/  VIADD R9, R8.reuse, 0x25 ;  /* 0x0000002508097836 */ /* 0x040fe20000000000 */
[----:B--2---:R-:W-:Y:S01]  /*3ba0*/  IADD3 R10, P6, R17, R2, RZ ;  /* 0x00000002110a7210 */ /* 0x004fe20007fde0ff */
[----:B------:R1:W-:Y:S01]  /*3bb0*/  @P1 STG.E.U8 desc[UR14][R14.64], R27 ;  /* 0x0000001b0e001986 */ /* 0x0003e2000c10110e */
[----:B------:R-:W-:Y:S02]  /*3bc0*/  PRMT R21, R5, 0x7771, RZ ;  /* 0x0000777105157816 */ /* 0x000fe400000000ff */
[----:B------:R-:W-:Y:S01]  /*3bd0*/  LEA.HI.X.SX32 R11, R17, R0, 0x1, P6 ;  /* 0x00000000110b7211 */ /* 0x000fe200030f0eff */
[C---:B------:R-:W-:Y:S01]  /*3be0*/  VIADD R17, R19.reuse, UR6 ;  /* 0x0000000613117c36 */ /* 0x040fe20008000000 */
[----:B0-----:R-:W-:Y:S02]  /*3bf0*/  IADD3 R12, P6, R19, R2, RZ ;  /* 0x00000002130c7210 */ /* 0x001fe40007fde0ff */
[----:B------:R-:W-:Y:S01]  /*3c00*/  ISETP.LT.AND P1, PT, R9, UR7, !P0 ;  /* 0x0000000709007c0c */ /* 0x000fe2000c721270 */
[----:B------:R-:W-:Y:S01]  /*3c10*/  VIADD R9, R8, 0x26 ;  /* 0x0000002608097836 */ /* 0x000fe20000000000 */
[----:B------:R-:W-:Y:S01]  /*3c20*/  LEA.HI.X.SX32 R13, R19, R0, 0x1, P6 ;  /* 0x00000000130d7211 */ /* 0x000fe200030f0eff */
[----:B------:R-:W-:Y:S01]  /*3c30*/  VIADD R19, R17, UR6 ;  /* 0x0000000611137c36 */ /* 0x000fe20008000000 */
[----:B------:R-:W-:-:S02]  /*3c40*/  PRMT R23, R4, 0x7771, RZ ;  /* 0x0000777104177816 */ /* 0x000fc400000000ff */
[----:B-1----:R-:W-:Y:S02]  /*3c50*/  IADD3 R14, P6, R17, R2, RZ ;  /* 0x00000002110e7210 */ /* 0x002fe40007fde0ff */
[----:B------:R-:W-:Y:S01]  /*3c60*/  PRMT R27, R5, 0x7773, RZ ;  /* 0x00007773051b7816 */ /* 0x000fe200000000ff */
[----:B------:R0:W-:Y:S01]  /*3c70*/  @P5 STG.E.U8 desc[UR14][R10.64], R23 ;  /* 0x000000170a005986 */ /* 0x0001e2000c10110e */
[----:B------:R-:W-:Y:S02]  /*3c80*/  LEA.HI.X.SX32 R15, R17, R0, 0x1, P6 ;  /* 0x00000000110f7211 */ /* 0x000fe400030f0eff */
[----:B------:R-:W-:Y:S01]  /*3c90*/  IADD3 R16, P6, R19, R2, RZ ;  /* 0x0000000213107210 */ /* 0x000fe20007fde0ff */
[----:B------:R1:W-:Y:S01]  /*3ca0*/  @P4 STG.E.U8 desc[UR14][R12.64], R25 ;  /* 0x000000190c004986 */ /* 0x0003e2000c10110e */
[----:B------:R-:W-:Y:S01]  /*3cb0*/  ISETP.LT.AND P5, PT, R9, UR7, !P0 ;  /* 0x0000000709007c0c */ /* 0x000fe2000c7a1270 */
[C---:B------:R-:W-:Y:S01]  /*3cc0*/  VIADD R9, R8.reuse, 0x27 ;  /* 0x0000002708097836 */ /* 0x040fe20000000000 */
[C---:B------:R-:W-:Y:S01]  /*3cd0*/  LEA.HI.X.SX32 R17, R19.reuse, R0, 0x1, P6 ;  /* 0x0000000013117211 */ /* 0x040fe200030f0eff */
[----:B------:R-:W-:Y:S01]  /*3ce0*/  VIADD R19, R19, UR6 ;  /* 0x0000000613137c36 */ /* 0x000fe20008000000 */
[----:B------:R2:W-:Y:S02]  /*3cf0*/  @P3 STG.E.U8 desc[UR14][R14.64], R21 ;  /* 0x000000150e003986 */ /* 0x0005e4000c10110e */
[----:B------:R-:W-:Y:S01]  /*3d00*/  ISETP.LT.AND P4, PT, R9, UR7, !P0 ;  /* 0x0000000709007c0c */ /* 0x000fe2000c781270 */
[----:B------:R-:W-:Y:S01]  /*3d10*/  VIADD R9, R8, 0x28 ;  /* 0x0000002808097836 */ /* 0x000fe20000000000 */
[----:B0-----:R-:W-:-:S02]  /*3d20*/  IADD3 R10, P6, R19, R2, RZ ;  /* 0x00000002130a7210 */ /* 0x001fc40007fde0ff */
[----:B------:R-:W-:Y:S01]  /*3d30*/  PRMT R23, R6, 0x7770, RZ ;  /* 0x0000777006177816 */ /* 0x000fe200000000ff */
[C---:B-1----:R-:W-:Y:S01]  /*3d40*/  VIADD R13, R19.reuse, UR6 ;  /* 0x00000006130d7c36 */ /* 0x042fe20008000000 */
[----:B------:R-:W-:Y:S02]  /*3d50*/  LEA.HI.X.SX32 R11, R19, R0, 0x1, P6 ;  /* 0x00000000130b7211 */ /* 0x000fe400030f0eff */
[----:B------:R-:W-:Y:S01]  /*3d60*/  ISETP.LT.AND P3, PT, R9, UR7, !P0 ;  /* 0x0000000709007c0c */ /* 0x000fe2000c761270 */
[----:B------:R-:W-:Y:S01]  /*3d70*/  VIADD R9, R8, 0x29 ;  /* 0x0000002908097836 */ /* 0x000fe20000000000 */
[C---:B------:R-:W-:Y:S01]  /*3d80*/  IADD3 R12, P6, R13.reuse, R2, RZ ;  /* 0x000000020d0c7210 */ /* 0x040fe20007fde0ff */
[C---:B--2---:R-:W-:Y:S01]  /*3d90*/  VIADD R15, R13.reuse, UR6 ;  /* 0x000000060d0f7c36 */ /* 0x044fe20008000000 */
[----:B------:R0:W-:Y:S01]  /*3da0*/  @P2 STG.E.U8 desc[UR14][R16.64], R23 ;  /* 0x0000001710002986 */ /* 0x0001e2000c10110e */
[----:B------:R-:W-:Y:S02]  /*3db0*/  PRMT R21, R6, 0x7771, RZ ;  /* 0x0000777106157816 */ /* 0x000fe400000000ff */
[----:B------:R-:W-:Y:S01]  /*3dc0*/  LEA.HI.X.SX32 R13, R13, R0, 0x1, P6 ;  /* 0x000000000d0d7211 */ /* 0x000fe200030f0eff */
[C---:B------:R-:W-:Y:S01]  /*3dd0*/  VIADD R19, R15.reuse, UR6 ;  /* 0x000000060f137c36 */ /* 0x040fe20008000000 */
[----:B------:R-:W-:Y:S01]  /*3de0*/  IADD3 R14, P6, R15, R2, RZ ;  /* 0x000000020f0e7210 */ /* 0x000fe20007fde0ff */
[----:B------:R1:W-:Y:S01]  /*3df0*/  @P1 STG.E.U8 desc[UR14][R10.64], R21 ;  /* 0x000000150a001986 */ /* 0x0003e2000c10110e */
[----:B------:R-:W-:Y:S01]  /*3e00*/  ISETP.LT.AND P2, PT, R9, UR7, !P0 ;  /* 0x0000000709007c0c */ /* 0x000fe2000c741270 */
[----:B------:R-:W-:Y:S01]  /*3e10*/  VIADD R9, R8, 0x2a ;  /* 0x0000002a08097836 */ /* 0x000fe20000000000 */
[----:B------:R-:W-:-:S02]  /*3e20*/  LEA.HI.X.SX32 R15, R15, R0, 0x1, P6 ;  /* 0x000000000f0f7211 */ /* 0x000fc400030f0eff */
[----:B------:R-:W-:Y:S02]  /*3e30*/  PRMT R25, R7, 0x7770, RZ ;  /* 0x0000777007197816 */ /* 0x000fe400000000ff */
[----:B0-----:R-:W-:Y:S02]  /*3e40*/  IADD3 R16, P6, R19, R2, RZ ;  /* 0x0000000213107210 */ /* 0x001fe40007fde0ff */
[----:B------:R-:W-:Y:S01]  /*3e50*/  ISETP.LT.AND P1, PT, R9, UR7, !P0 ;  /* 0x0000000709007c0c */ /* 0x000fe2000c721270 */
[C---:B------:R-:W-:Y:S01]  /*3e60*/  VIADD R9, R8.reuse, 0x2b ;  /* 0x0000002b08097836 */ /* 0x040fe20000000000 */
[C---:B------:R-:W-:Y:S01]  /*3e70*/  LEA.HI.X.SX32 R17, R19.reuse, R0, 0x1, P6 ;  /* 0x0000000013117211 */ /* 0x040fe200030f0eff */
[----:B------:R-:W-:Y:S01]  /*3e80*/  VIADD R19, R19, UR6 ;  /* 0x0000000613137c36 */ /* 0x000fe20008000000 */
[----:B------:R0:W-:Y:S01]  /*3e90*/  @P5 STG.E.U8 desc[UR14][R12.64], R25 ;  /* 0x000000190c005986 */ /* 0x0001e2000c10110e */
[----:B------:R-:W-:Y:S02]  /*3ea0*/  PRMT R23, R7, 0x7771, RZ ;  /* 0x0000777107177816 */ /* 0x000fe400000000ff */
[----:B------:R-:W-:Y:S01]  /*3eb0*/  ISETP.LT.AND P5, PT, R9, UR7, !P0 ;  /* 0x0000000709007c0c */ /* 0x000fe2000c7a1270 */
[----:B------:R-:W-:Y:S01]  /*3ec0*/  VIADD R9, R8, 0x2c ;  /* 0x0000002c08097836 */ /* 0x000fe20000000000 */
[----:B-1----:R-:W-:Y:S01]  /*3ed0*/  IADD3 R10, P6, R19, R2, RZ ;  /* 0x00000002130a7210 */ /* 0x002fe20007fde0ff */
[----:B------:R1:W-:Y:S01]  /*3ee0*/  @P4 STG.E.U8 desc[UR14][R14.64], R23 ;  /* 0x000000170e004986 */ /* 0x0003e2000c10110e */
[----:B------:R-:W-:-:S02]  /*3ef0*/  PRMT R21, R4, 0x7772, RZ ;  /* 0x0000777204157816 */ /* 0x000fc400000000ff */
[----:B------:R-:W-:Y:S02]  /*3f00*/  LEA.HI.X.SX32 R11, R19, R0, 0x1, P6 ;  /* 0x00000000130b7211 */ /* 0x000fe400030f0eff */
[----:B------:R-:W-:Y:S01]  /*3f10*/  ISETP.LT.AND P4, PT, R9, UR7, !P0 ;  /* 0x0000000709007c0c */ /* 0x000fe2000c781270 */
[----:B0-----:R-:W-:Y:S01]  /*3f20*/  VIADD R13, R19, UR6 ;  /* 0x00000006130d7c36 */ /* 0x001fe20008000000 */
[----:B------:R0:W-:Y:S01]  /*3f30*/  @P3 STG.E.U8 desc[UR14][R16.64], R21 ;  /* 0x0000001510003986 */ /* 0x0001e2000c10110e */
[----:B------:R-:W-:Y:S01]  /*3f40*/  VIADD R9, R8, 0x2d ;  /* 0x0000002d08097836 */ /* 0x000fe20000000000 */
[----:B------:R-:W-:Y:S02]  /*3f50*/  PRMT R25, R5, 0x7772, RZ ;  /* 0x0000777205197816 */ /* 0x000fe400000000ff */
[C---:B------:R-:W-:Y:S01]  /*3f60*/  IADD3 R18, P6, R13.reuse, R2, RZ ;  /* 0x000000020d127210 */ /* 0x040fe20007fde0ff */
[C---:B-1----:R-:W-:Y:S01]  /*3f70*/  VIADD R15, R13.reuse, UR6 ;  /* 0x000000060d0f7c36 */ /* 0x042fe20008000000 */
[----:B------:R-:W-:Y:S01]  /*3f80*/  PRMT R23, R4, 0x7773, RZ ;  /* 0x0000777304177816 */ /* 0x000fe200000000ff */
[----:B------:R-:W-:Y:S01]  /*3f90*/  VIADD R4, R8, 0x2f ;  /* 0x0000002f08047836 */ /* 0x000fe20000000000 */
[----:B------:R-:W-:-:S02]  /*3fa0*/  LEA.HI.X.SX32 R19, R13, R0, 0x1, P6 ;  /* 0x000000000d137211 */ /* 0x000fc400030f0eff */
[----:B------:R-:W-:Y:S01]  /*3fb0*/  ISETP.LT.AND P3, PT, R9, UR7, !P0 ;  /* 0x0000000709007c0c */ /* 0x000fe2000c761270 */
[----:B------:R-:W-:Y:S01]  /*3fc0*/  VIADD R9, R8, 0x2e ;  /* 0x0000002e08097836 */ /* 0x000fe20000000000 */
[C---:B0-----:R-:W-:Y:S01]  /*3fd0*/  IADD3 R16, P6, R15.reuse, R2, RZ ;  /* 0x000000020f107210 */ /* 0x041fe20007fde0ff */
[C---:B------:R-:W-:Y:S01]  /*3fe0*/  VIADD R21, R15.reuse, UR6 ;  /* 0x000000060f157c36 */ /* 0x040fe20008000000 */
[----:B------:R0:W-:Y:S02]  /*3ff0*/  @P2 STG.E.U8 desc[UR14][R10.64], R23 ;  /* 0x000000170a002986 */ /* 0x0001e4000c10110e */
[----:B------:R-:W-:Y:S02]  /*4000*/  LEA.HI.X.SX32 R17, R15, R0, 0x1, P6 ;  /* 0x000000000f117211 */ /* 0x000fe400030f0eff */
[----:B------:R1:W-:Y:S01]  /*4010*/  @P1 STG.E.U8 desc[UR14][R18.64], R25 ;  /* 0x0000001912001986 */ /* 0x0003e2000c10110e */
[----:B------:R-:W-:Y:S02]  /*4020*/  ISETP.LT.AND P1, PT, R4, UR7, !P0 ;  /* 0x0000000704007c0c */ /* 0x000fe4000c721270 */
[----:B------:R-:W-:Y:S01]  /*4030*/  IADD3 R4, P6, R21, R2, RZ ;  /* 0x0000000215047210 */ /* 0x000fe20007fde0ff */
[----:B------:R2:W3:Y:S01]  /*4040*/  LDS.128 R12, [R3] ;  /* 0x00000000030c7984 */ /* 0x0004e20000000c00 */
[----:B------:R-:W-:Y:S01]  /*4050*/  ISETP.LT.AND P2, PT, R9, UR7, !P0 ;  /* 0x0000000709007c0c */ /* 0x000fe2000c741270 */
[----:B------:R-:W-:Y:S01]  /*4060*/  VIADD R9, R8, 0x30 ;  /* 0x0000003008097836 */ /* 0x000fe20000000000 */
[C---:B------:R-:W-:Y:S01]  /*4070*/  LEA.HI.X.SX32 R5, R21.reuse, R0, 0x1, P6 ;  /* 0x0000000015057211 */ /* 0x040fe200030f0eff */
[----:B0-----:R-:W-:Y:S01]  /*4080*/  VIADD R23, R21, UR6 ;  /* 0x0000000615177c36 */ /* 0x001fe20008000000 */
[----:B------:R0:W-:Y:S01]  /*4090*/  @P5 STG.E.U8 desc[UR14][R16.64], R27 ;  /* 0x0000001b10005986 */ /* 0x0001e2000c10110e */
[----:B------:R-:W-:-:S02]  /*40a0*/  PRMT R21, R6, 0x7772, RZ ;  /* 0x0000777206157816 */ /* 0x000fc400000000ff */
[----:B------:R-:W-:Y:S01]  /*40b0*/  ISETP.LT.AND P5, PT, R9, UR7, !P0 ;  /* 0x0000000709007c0c */ /* 0x000fe2000c7a1270 */
[C---:B------:R-:W-:Y:S01]  /*40c0*/  VIADD R9, R8.reuse, 0x31 ;  /* 0x0000003108097836 */ /* 0x040fe20000000000 */
[----:B------:R-:W-:Y:S01]  /*40d0*/  IADD3 R10, P6, R23, R2, RZ ;  /* 0x00000002170a7210 */ /* 0x000fe20007fde0ff */
[----:B------:R4:W-:Y:S01]  /*40e0*/  @P4 STG.E.U8 desc[UR14][R4.64], R21 ;  /* 0x0000001504004986 */ /* 0x0009e2000c10110e */
[----:B-1----:R-:W-:Y:S01]  /*40f0*/  PRMT R19, R7, 0x7773, RZ ;  /* 0x0000777307137816 */ /* 0x002fe200000000ff */
[----:B--2---:R-:W-:Y:S01]  /*4100*/  VIADD R3, R8, 0x32 ;  /* 0x0000003208037836 */ /* 0x004fe20000000000 */
[C---:B------:R-:W-:Y:S01]  /*4110*/  LEA.HI.X.SX32 R11, R23.reuse, R0, 0x1, P6 ;  /* 0x00000000170b7211 */ /* 0x040fe200030f0eff */
[----:B------:R-:W-:Y:S01]  /*4120*/  VIADD R23, R23, UR6 ;  /* 0x0000000617177c36 */ /* 0x000fe20008000000 */
[----:B------:R-:W-:Y:S02]  /*4130*/  ISETP.LT.AND P4, PT, R9, UR7, !P0 ;  /* 0x0000000709007c0c */ /* 0x000fe4000c781270 */
[----:B------:R-:W-:Y:S01]  /*4140*/  PRMT R25, R6, 0x7773, RZ ;  /* 0x0000777306197816 */ /* 0x000fe200000000ff */
[C---:B------:R-:W-:Y:S01]  /*4150*/  VIADD R9, R23.reuse, UR6 ;  /* 0x0000000617097c36 */ /* 0x040fe20008000000 */
[----:B0-----:R-:W-:-:S02]  /*4160*/  IADD3 R16, P6, R23, R2, RZ ;  /* 0x0000000217107210 */ /* 0x001fc40007fde0ff */
[----:B----4-:R-:W-:Y:S01]  /*4170*/  PRMT R21, R7, 0x7772, RZ ;  /* 0x0000777207157816 */ /* 0x010fe200000000ff */
[----:B------:R-:W-:Y:S01]  /*4180*/  VIADD R7, R9, UR6 ;  /* 0x0000000609077c36 */ /* 0x000fe20008000000 */
[----:B------:R-:W-:Y:S01]  /*4190*/  LEA.HI.X.SX32 R17, R23, R0, 0x1, P6 ;  /* 0x0000000017117211 */ /* 0x000fe200030f0eff */
[----:B------:R0:W-:Y:S01]  /*41a0*/  @P3 STG.E.U8 desc[UR14][R10.64], R25 ;  /* 0x000000190a003986 */ /* 0x0001e2000c10110e */
[----:B------:R-:W-:Y:S02]  /*41b0*/  IADD3 R4, P6, R9, R2, RZ ;  /* 0x0000000209047210 */ /* 0x000fe40007fde0ff */
[----:B------:R-:W-:Y:S01]  /*41c0*/  ISETP.LT.AND P3, PT, R3, UR7, !P0 ;  /* 0x0000000703007c0c */ /* 0x000fe2000c761270 */
[C---:B------:R-:W-:Y:S01]  /*41d0*/  VIADD R3, R8.reuse, 0x33 ;  /* 0x0000003308037836 */ /* 0x040fe20000000000 */
[----:B------:R-:W-:Y:S01]  /*41e0*/  LEA.HI.X.SX32 R5, R9, R0, 0x1, P6 ;  /* 0x0000000009057211 */ /* 0x000fe200030f0eff */
[C---:B------:R-:W-:Y:S01]  /*41f0*/  VIADD R9, R7.reuse, UR6 ;  /* 0x0000000607097c36 */ /* 0x040fe20008000000 */
[----:B------:R-:W-:Y:S01]  /*4200*/  IADD3 R6, P6, R7, R2, RZ ;  /* 0x0000000207067210 */ /* 0x000fe20007fde0ff */
[----:B------:R1:W-:Y:S01]  /*4210*/  @P2 STG.E.U8 desc[UR14][R16.64], R21 ;  /* 0x0000001510002986 */ /* 0x0003e2000c10110e */
[----:B------:R-:W-:Y:S01]  /*4220*/  ISETP.LT.AND P2, PT, R3, UR7, !P0 ;  /* 0x0000000703007c0c */ /* 0x000fe2000c741270 */
[----:B------:R-:W-:Y:S01]  /*4230*/  VIADD R3, R8, 0x34 ;  /* 0x0000003408037836 */ /* 0x000fe20000000000 */
[----:B------:R-:W-:Y:S01]  /*4240*/  LEA.HI.X.SX32 R7, R7, R0, 0x1, P6 ;  /* 0x0000000007077211 */ /* 0x000fe200030f0eff */
[----:B------:R2:W-:Y:S01]  /*4250*/  @P1 STG.E.U8 desc[UR14][R4.64], R19 ;  /* 0x0000001304001986 */ /* 0x0005e2000c10110e */
[----:B0-----:R-:W-:-:S02]  /*4260*/  IADD3 R10, P6, R9, R2, RZ ;  /* 0x00000002090a7210 */ /* 0x001fc40007fde0ff */
[C---:B---3--:R-:W-:Y:S02]  /*4270*/  PRMT R23, R12.reuse, 0x7770, RZ ;  /* 0x000077700c177816 */ /* 0x048fe400000000ff */
[C---:B------:R-:W-:Y:S01]  /*4280*/  LEA.HI.X.SX32 R11, R9.reuse, R0, 0x1, P6 ;  /* 0x00000000090b7211 */ /* 0x040fe200030f0eff */
[----:B------:R-:W-:Y:S01]  /*4290*/  VIADD R9, R9, UR6 ;  /* 0x0000000609097c36 */ /* 0x000fe20008000000 */
[----:B------:R-:W-:Y:S01]  /*42a0*/  PRMT R25, R12, 0x7771, RZ ;  /* 0x000077710c197816 */ /* 0x000fe200000000ff */
[----:B------:R0:W-:Y:S01]  /*42b0*/  @P5 STG.E.U8 desc[UR14][R6.64], R23 ;  /* 0x0000001706005986 */ /* 0x0001e2000c10110e */
[----:B------:R-:W-:Y:S01]  /*42c0*/  ISETP.LT.AND P1, PT, R3, UR7, !P0 ;  /* 0x0000000703007c0c */ /* 0x000fe2000c721270 */
[----:B-1----:R-:W-:Y:S01]  /*42d0*/  VIADD R17, R9, UR6 ;  /* 0x0000000609117c36 */ /* 0x002fe20008000000 */
[----:B------:R-:W-:Y:S01]  /*42e0*/  PRMT R21, R13, 0x7770, RZ ;  /* 0x000077700d157816 */ /* 0x000fe200000000ff */
[C---:B------:R-:W-:Y:S01]  /*42f0*/  VIADD R3, R8.reuse, 0x35 ;  /* 0x0000003508037836 */ /* 0x040fe20000000000 */
[C---:B--2---:R-:W-:Y:S01]  /*4300*/  IADD3 R4, P6, R9.reuse, R2, RZ ;  /* 0x0000000209047210 */ /* 0x044fe20007fde0ff */
[----:B------:R1:W-:Y:S03]  /*4310*/  @P4 STG.E.U8 desc[UR14][R10.64], R25 ;  /* 0x000000190a004986 */ /* 0x0003e6000c10110e */
[----:B------:R-:W-:Y:S01]  /*4320*/  LEA.HI.X.SX32 R5, R9, R0, 0x1, P6 ;  /* 0x0000000009057211 */ /* 0x000fe200030f0eff */
[----:B------:R-:W-:Y:S01]  /*4330*/  VIADD R9, R17, UR6 ;  /* 0x0000000611097c36 */ /* 0x000fe20008000000 */
[----:B------:R-:W-:Y:S01]  /*4340*/  ISETP.LT.AND P5, PT, R3, UR7, !P0 ;  /* 0x0000000703007c0c */ /* 0x000fe2000c7a1270 */
[----:B------:R-:W-:Y:S01]  /*4350*/  VIADD R3, R8, 0x36 ;  /* 0x0000003608037836 */ /* 0x000fe20000000000 */
[----:B0-----:R-:W-:Y:S01]  /*4360*/  IADD3 R6, P6, R17, R2, RZ ;  /* 0x0000000211067210 */ /* 0x001fe20007fde0ff */
[----:B------:R-:W-:Y:S01]  /*4370*/  VIADD R19, R9, UR6 ;  /* 0x0000000609137c36 */ /* 0x000fe20008000000 */
[----:B------:R-:W-:Y:S01]  /*4380*/  PRMT R23, R13, 0x7771, RZ ;  /* 0x000077710d177816 */ /* 0x000fe200000000ff */
[----:B------:R0:W-:Y:S01]  /*4390*/  @P3 STG.E.U8 desc[UR14][R4.64], R21 ;  /* 0x0000001504003986 */ /* 0x0001e2000c10110e */
[----:B------:R-:W-:-:S02]  /*43a0*/  LEA.HI.X.SX32 R7, R17, R0, 0x1, P6 ;  /* 0x0000000011077211 */ /* 0x000fc400030f0eff */
[----:B-1----:R-:W-:Y:S02]  /*43b0*/  IADD3 R10, P6, R9, R2, RZ ;  /* 0x00000002090a7210 */ /* 0x002fe40007fde0ff */
[----:B------:R-:W-:Y:S01]  /*43c0*/  ISETP.LT.AND P4, PT, R3, UR7, !P0 ;  /* 0x0000000703007c0c */ /* 0x000fe2000c781270 */
[C---:B------:R-:W-:Y:S01]  /*43d0*/  VIADD R3, R8.reuse, 0x37 ;  /* 0x0000003708037836 */ /* 0x040fe20000000000 */
[----:B------:R-:W-:Y:S01]  /*43e0*/  LEA.HI.X.SX32 R11, R9, R0, 0x1, P6 ;  /* 0x00000000090b7211 */ /* 0x000fe200030f0eff */
[----:B------:R1:W-:Y:S01]  /*43f0*/  @P2 STG.E.U8 desc[UR14][R6.64], R23 ;  /* 0x0000001706002986 */ /* 0x0003e2000c10110e */
[----:B------:R-:W-:Y:S02]  /*4400*/  IADD3 R16, P6, R19, R2, RZ ;  /* 0x0000000213107210 */ /* 0x000fe40007fde0ff */
[----:B------:R-:W-:Y:S01]  /*4410*/  ISETP.LT.AND P3, PT, R3, UR7, !P0 ;  /* 0x0000000703007c0c */ /* 0x000fe2000c761270 */
[----:B------:R-:W-:Y:S01]  /*4420*/  VIADD R3, R8, 0x38 ;  /* 0x0000003808037836 */ /* 0x000fe20000000000 */
[C---:B------:R-:W-:Y:S01]  /*4430*/  LEA.HI.X.SX32 R17, R19.reuse, R0, 0x1, P6 ;  /* 0x0000000013117211 */ /* 0x040fe200030f0eff */
[----:B------:R-:W-:Y:S01]  /*4440*/  VIADD R19, R19, UR6 ;  /* 0x0000000613137c36 */ /* 0x000fe20008000000 */
[----:B------:R-:W-:-:S02]  /*4450*/  PRMT R9, R14, 0x7770, RZ ;  /* 0x000077700e097816 */ /* 0x000fc400000000ff */
[----:B------:R-:W-:Y:S01]  /*4460*/  ISETP.LT.AND P2, PT, R3, UR7, !P0 ;  /* 0x0000000703007c0c */ /* 0x000fe2000c741270 */
[----:B------:R-:W-:Y:S01]  /*4470*/  VIADD R3, R8, 0x39 ;  /* 0x0000003908037836 */ /* 0x000fe20000000000 */
[C---:B0-----:R-:W-:Y:S01]  /*4480*/  IADD3 R4, P6, R19.reuse, R2, RZ ;  /* 0x0000000213047210 */ /* 0x041fe20007fde0ff */
[C---:B-1----:R-:W-:Y:S01]  /*4490*/  VIADD R7, R19.reuse, UR6 ;  /* 0x0000000613077c36 */ /* 0x042fe20008000000 */
[----:B------:R0:W-:Y:S01]  /*44a0*/  @P1 STG.E.U8 desc[UR14][R10.64], R9 ;  /* 0x000000090a001986 */ /* 0x0001e2000c10110e */
[----:B------:R-:W-:Y:S02]  /*44b0*/  PRMT R21, R14, 0x7771, RZ ;  /* 0x000077710e157816 */ /* 0x000fe400000000ff */
[----:B------:R-:W-:Y:S02]  /*44c0*/  LEA.HI.X.SX32 R5, R19, R0, 0x1, P6 ;  /* 0x0000000013057211 */ /* 0x000fe400030f0eff */
[----:B------:R-:W-:Y:S01]  /*44d0*/  IADD3 R6, P6, R7, R2, RZ ;  /* 0x0000000207067210 */ /* 0x000fe20007fde0ff */
[----:B------:R1:W-:Y:S01]  /*44e0*/  @P5 STG.E.U8 desc[UR14][R16.64], R21 ;  /* 0x0000001510005986 */ /* 0x0003e2000c10110e */
[----:B------:R-:W-:Y:S01]  /*44f0*/  ISETP.LT.AND P1, PT, R3, UR7, !P0 ;  /* 0x0000000703007c0c */ /* 0x000fe2000c721270 */
[----:B------:R-:W-:Y:S01]  /*4500*/  VIADD R3, R8, 0x3a ;  /* 0x0000003a08037836 */ /* 0x000fe20000000000 */
[----:B------:R-:W-:-:S02]  /*4510*/  PRMT R23, R15, 0x7770, RZ ;  /* 0x000077700f177816 */ /* 0x000fc400000000ff */
[----:B------:R-:W-:Y:S01]  /*4520*/  PRMT R19, R15, 0x7771, RZ ;  /* 0x000077710f137816 */ /* 0x000fe200000000ff */
[C---:B0-----:R-:W-:Y:S01]  /*4530*/  VIADD R9, R7.reuse, UR6 ;  /* 0x0000000607097c36 */ /* 0x041fe20008000000 */
[----:B------:R-:W-:Y:S01]  /*4540*/  LEA.HI.X.SX32 R7, R7, R0, 0x1, P6 ;  /* 0x0000000007077211 */ /* 0x000fe200030f0eff */
[----:B------:R0:W-:Y:S01]  /*4550*/  @P4 STG.E.U8 desc[UR14][R4.64], R23 ;  /* 0x0000001704004986 */ /* 0x0001e2000c10110e */
[----:B------:R-:W-:Y:S01]  /*4560*/  ISETP.LT.AND P5, PT, R3, UR7, !P0 ;  /* 0x0000000703007c0c */ /* 0x000fe2000c7a1270 */
[----:B------:R-:W-:Y:S01]  /*4570*/  VIADD R3, R8, 0x3b ;  /* 0x0000003b08037836 */ /* 0x000fe20000000000 */
[C---:B------:R-:W-:Y:S01]  /*4580*/  IADD3 R10, P6, R9.reuse, R2, RZ ;  /* 0x00000002090a7210 */ /* 0x040fe20007fde0ff */
[C---:B-1----:R-:W-:Y:S01]  /*4590*/  VIADD R17, R9.reuse, UR6 ;  /* 0x0000000609117c36 */ /* 0x042fe20008000000 */
[----:B------:R1:W-:Y:S01]  /*45a0*/  @P3 STG.E.U8 desc[UR14][R6.64], R19 ;  /* 0x0000001306003986 */ /* 0x0003e2000c10110e */
[----:B------:R-:W-:Y:S02]  /*45b0*/  PRMT R21, R12, 0x7772, RZ ;  /* 0x000077720c157816 */ /* 0x000fe400000000ff */
[----:B------:R-:W-:Y:S01]  /*45c0*/  LEA.HI.X.SX32 R11, R9, R0, 0x1, P6 ;  /* 0x00000000090b7211 */ /* 0x000fe200030f0eff */
[C---:B------:R-:W-:Y:S01]  /*45d0*/  VIADD R9, R17.reuse, UR6 ;  /* 0x0000000611097c36 */ /* 0x040fe20008000000 */
[----:B------:R-:W-:-:S02]  /*45e0*/  IADD3 R16, P6, R17, R2, RZ ;  /* 0x0000000211107210 */ /* 0x000fc40007fde0ff */
[----:B------:R-:W-:Y:S01]  /*45f0*/  ISETP.LT.AND P4, PT, R3, UR7, !P0 ;  /* 0x0000000703007c0c */ /* 0x000fe2000c781270 */
[----:B------:R-:W-:Y:S01]  /*4600*/  VIADD R3, R8, 0x3c ;  /* 0x0000003c08037836 */ /* 0x000fe20000000000 */
[----:B------:R-:W-:Y:S01]  /*4610*/  LEA.HI.X.SX32 R17, R17, R0, 0x1, P6 ;  /* 0x0000000011117211 */ /* 0x000fe200030f0eff */
[----:B------:R2:W-:Y:S01]  /*4620*/  @P2 STG.E.U8 desc[UR14][R10.64], R21 ;  /* 0x000000150a002986 */ /* 0x0005e2000c10110e */
[C---:B0-----:R-:W-:Y:S01]  /*4630*/  IADD3 R4, P6, R9.reuse, R2, RZ ;  /* 0x0000000209047210 */ /* 0x041fe20007fde0ff */
[C---:B-1----:R-:W-:Y:S01]  /*4640*/  VIADD R7, R9.reuse, UR6 ;  /* 0x0000000609077c36 */ /* 0x042fe20008000000 */
[----:B------:R-:W-:Y:S02]  /*4650*/  PRMT R25, R12, 0x7773, RZ ;  /* 0x000077730c197816 */ /* 0x000fe400000000ff */
[----:B------:R-:W-:Y:S01]  /*4660*/  LEA.HI.X.SX32 R5, R9, R0, 0x1, P6 ;  /* 0x0000000009057211 */ /* 0x000fe200030f0eff */
[----:B------:R-:W-:Y:S01]  /*4670*/  VIADD R19, R7, UR6 ;  /* 0x0000000607137c36 */ /* 0x000fe20008000000 */
[----:B------:R-:W-:Y:S01]  /*4680*/  ISETP.LT.AND P3, PT, R3, UR7, !P0 ;  /* 0x0000000703007c0c */ /* 0x000fe2000c761270 */
[----:B------:R-:W-:Y:S01]  /*4690*/  VIADD R3, R8, 0x3d ;  /* 0x0000003d08037836 */ /* 0x000fe20000000000 */
[----:B------:R0:W-:Y:S01]  /*46a0*/  @P1 STG.E.U8 desc[UR14][R16.64], R25 ;  /* 0x0000001910001986 */ /* 0x0001e2000c10110e */
[----:B------:R-:W-:Y:S01]  /*46b0*/  VIADD R9, R19, UR6 ;  /* 0x0000000613097c36 */ /* 0x000fe20008000000 */
[----:B------:R-:W-:-:S02]  /*46c0*/  IADD3 R6, P1, R7, R2, RZ ;  /* 0x0000000207067210 */ /* 0x000fc40007f3e0ff */
[----:B--2---:R-:W-:Y:S01]  /*46d0*/  IADD3 R10, P6, R19, R2, RZ ;  /* 0x00000002130a7210 */ /* 0x004fe20007fde0ff */
[----:B------:R-:W-:Y:S01]  /*46e0*/  VIADD R21, R9, UR6 ;  /* 0x0000000609157c36 */ /* 0x000fe20008000000 */
[----:B------:R-:W-:Y:S01]  /*46f0*/  ISETP.LT.AND P2, PT, R3, UR7, !P0 ;  /* 0x0000000703007c0c */ /* 0x000fe2000c741270 */
[C---:B------:R-:W-:Y:S01]  /*4700*/  VIADD R3, R8.reuse, 0x3e ;  /* 0x0000003e08037836 */ /* 0x040fe20000000000 */
[-C--:B------:R-:W-:Y:S01]  /*4710*/  LEA.HI.X.SX32 R7, R7, R0.reuse, 0x1, P1 ;  /* 0x0000000007077211 */ /* 0x080fe200008f0eff */
[----:B------:R-:W-:Y:S01]  /*4720*/  VIADD R23, R21, UR6 ;  /* 0x0000000615177c36 */ /* 0x000fe20008000000 */
[----:B------:R-:W-:Y:S01]  /*4730*/  LEA.HI.X.SX32 R11, R19, R0, 0x1, P6 ;  /* 0x00000000130b7211 */ /* 0x000fe200030f0eff */
[----:B------:R-:W-:Y:S01]  /*4740*/  VIADD R8, R8, 0x3f ;  /* 0x0000003f08087836 */ /* 0x000fe20000000000 */
[-C--:B------:R-:W-:Y:S02]  /*4750*/  IADD3 R18, P6, R9, R2.reuse, RZ ;  /* 0x0000000209127210 */ /* 0x080fe40007fde0ff */
[----:B0-----:R-:W-:-:S02]  /*4760*/  IADD3 R16, P1, R21, R2, RZ ;  /* 0x0000000215107210 */ /* 0x001fc40007f3e0ff */
[-C--:B------:R-:W-:Y:S02]  /*4770*/  LEA.HI.X.SX32 R19, R9, R0.reuse, 0x1, P6 ;  /* 0x0000000009137211 */ /* 0x080fe400030f0eff */
[----:B------:R-:W-:Y:S02]  /*4780*/  LEA.HI.X.SX32 R17, R21, R0, 0x1, P1 ;  /* 0x0000000015117211 */ /* 0x000fe400008f0eff */
[----:B------:R-:W-:Y:S02]  /*4790*/  IADD3 R2, P6, R23, R2, RZ ;  /* 0x0000000217027210 */ /* 0x000fe40007fde0ff */
[----:B------:R-:W-:Y:S02]  /*47a0*/  ISETP.LT.AND P1, PT, R3, UR7, !P0 ;  /* 0x0000000703007c0c */ /* 0x000fe4000c721270 */
[----:B------:R-:W-:Y:S02]  /*47b0*/  ISETP.LT.AND P0, PT, R8, UR7, !P0 ;  /* 0x0000000708007c0c */ /* 0x000fe4000c701270 */
[----:B------:R-:W-:-:S02]  /*47c0*/  LEA.HI.X.SX32 R3, R23, R0, 0x1, P6 ;  /* 0x0000000017037211 */ /* 0x000fc400030f0eff */
[C---:B------:R-:W-:Y:S02]  /*47d0*/  PRMT R25, R13.reuse, 0x7772, RZ ;  /* 0x000077720d197816 */ /* 0x040fe400000000ff */
[----:B------:R-:W-:Y:S02]  /*47e0*/  PRMT R23, R13, 0x7773, RZ ;  /* 0x000077730d177816 */ /* 0x000fe400000000ff */
[C---:B------:R-:W-:Y:S01]  /*47f0*/  PRMT R21, R14.reuse, 0x7772, RZ ;  /* 0x000077720e157816 */ /* 0x040fe200000000ff */
[----:B------:R0:W-:Y:S01]  /*4800*/  @P5 STG.E.U8 desc[UR14][R4.64], R25 ;  /* 0x0000001904005986 */ /* 0x0001e2000c10110e */
[----:B------:R-:W-:Y:S02]  /*4810*/  PRMT R13, R14, 0x7773, RZ ;  /* 0x000077730e0d7816 */ /* 0x000fe400000000ff */
[C---:B------:R-:W-:Y:S01]  /*4820*/  PRMT R9, R15.reuse, 0x7773, RZ ;  /* 0x000077730f097816 */ /* 0x040fe200000000ff */
[----:B------:R0:W-:Y:S01]  /*4830*/  @P4 STG.E.U8 desc[UR14][R6.64], R23 ;  /* 0x0000001706004986 */ /* 0x0001e2000c10110e */
[----:B------:R-:W-:-:S03]  /*4840*/  PRMT R15, R15, 0x7772, RZ ;  /* 0x000077720f0f7816 */ /* 0x000fc600000000ff */
[----:B------:R0:W-:Y:S04]  /*4850*/  @P3 STG.E.U8 desc[UR14][R10.64], R21 ;  /* 0x000000150a003986 */ /* 0x0001e8000c10110e */
[----:B------:R0:W-:Y:S04]  /*4860*/  @P2 STG.E.U8 desc[UR14][R18.64], R13 ;  /* 0x0000000d12002986 */ /* 0x0001e8000c10110e */
[----:B------:R0:W-:Y:S01]  /*4870*/  @P1 STG.E.U8 desc[UR14][R16.64], R15 ;  /* 0x0000000f10001986 */ /* 0x0001e2000c10110e */
[----:B------:R-:W-:Y:S05]  /*4880*/  @!P0 EXIT ;  /* 0x000000000000894d */ /* 0x000fea0003800000 */
[----:B------:R-:W-:Y:S01]  /*4890*/  STG.E.U8 desc[UR14][R2.64], R9 ;  /* 0x0000000902007986 */ /* 0x000fe2000c10110e */
[----:B------:R-:W-:Y:S05]  /*48a0*/  EXIT ;  /* 0x000000000000794d */ /* 0x000fea0003800000 */
.L_x_2:
[----:B------:R-:W-:-:S00]  /*48b0*/  BRA `(.L_x_2) ;  /* 0xfffffffc00fc7947 */ /* 0x000fc0000383ffff */
[----:B------:R-:W-:-:S00]  /*48c0*/  NOP ;  /* 0x0000000000007918 */ /* 0x000fc00000000000 */
        /* <DEDUP_REMOVED lines=11> */
.L_x_3:


//--------------------- .nv.shared.matmul_kernel  --------------------------
	.section	.nv.shared.matmul_kernel,"aw",@nobits
	.sectionflags	@""
	.align	16
	.zero		1024


//--------------------- .nv.shared.reserved.0     --------------------------
	.section	.nv.shared.reserved.0,"aw",@nobits
	.weak		__nv_reservedSMEM_offset_0_alias
	.size		__nv_reservedSMEM_offset_0_alias, 0, 0
	.other		__nv_reservedSMEM_offset_0_alias,@"STO_CUDA_RESERVED_SHARED STV_DEFAULT"
__nv_reservedSMEM_offset_0_alias:
	.zero		0


//--------------------- .nv.constant0.matmul_kernel --------------------------
	.section	.nv.constant0.matmul_kernel,"a",@progbits
	.sectionflags	@""
	.align	4
.nv.constant0.matmul_kernel:
	.zero		608


//--------------------- SYMBOLS --------------------------

	.type		.nv.reservedSmem.offset0,@object
	.size		.nv.reservedSmem.offset0,0x4
